	.target	sm_90a

	.elftype	@"ET_EXEC"


//--------------------- .note.nv.tkinfo           --------------------------
	.section	.note.nv.tkinfo,"",@"SHT_NOTE"
	.sectionflags	@"SHF_NOTE_NV_TKINFO"
	.tkinfo
        /*0018*/ 	.word	0x00000002
        /*0030*/ 	.string	""
        /*0030*/ 	.string	"ptxas"
        /*0030*/ 	.string	"Cuda compilation tools, release 13.0, V13.0.88"
        /*0030*/ 	.string	"Build cuda_13.0.r13.0/compiler.36424714_0"
        /*0030*/ 	.string	"-arch sm_90a -m 64 "



//--------------------- .note.nv.cuinfo           --------------------------
	.section	.note.nv.cuinfo,"",@"SHT_NOTE"
	.sectionflags	@"SHF_NOTE_NV_CUINFO"
        /*0018*/ 	.short	0x0002
        /*001a*/ 	.short	0x005a
        /*001c*/ 	.short	0x0082
	.zero		2


//--------------------- .nv.info                  --------------------------
	.section	.nv.info,"",@"SHT_CUDA_INFO"
	.align	4


	//----- nvinfo : EIATTR_REGCOUNT
	.align		4
        /*0000*/ 	.byte	0x04, 0x2f
        /*0002*/ 	.short	(.L_15 - .L_14)
	.align		4
.L_14:
        /*0004*/ 	.word	index@(_ZN7cutlass13device_kernelINS_4gemm6kernel13GemmUniversalIN4cute5tupleIJiiiiEEENS1_10collective13CollectiveMmaINS1_34MainloopSm90TmaGmmaWarpSpecializedILi18ENS5_IJNS4_1CILi1EEESB_SB_EEENS1_35KernelTmaWarpSpecializedCooperativeEEENS5_IJNSA_ILi128EEENSA_ILi64EEENSA_ILi32EEEEEENS_10bfloat16_tENS5_IJlSB_lEEESJ_SK_NS4_8TiledMMAINS4_8MMA_AtomIJNS4_4SM904GMMA27MMA_64x64x16_F32BF16BF16_SSILNSO_5MajorE0ELSQ_0ELNSO_7ScaleInE1ELSR_1EEEEEENS4_6LayoutINS5_IJNSA_ILi2EEESB_SB_EEENS5_IJSB_NSA_ILi0EEESX_EEEEENS5_IJNS4_10UnderscoreES10_S10_EEEEENS4_13SM90_TMA_LOADENS4_14ComposedLayoutINS4_7SwizzleILi2ELi4ELi3EEENS4_18smem_ptr_flag_bitsILi16EEENSU_INS5_IJNSA_ILi8EEESH_EEENS5_IJSH_SB_EEEEEEEvNS4_8identityES13_S1D_vS1E_EENS_8epilogue10collective6detail29Sm90TmaWarpSpecializedAdapterINS1H_15DefaultEpilogueISJ_SK_SK_NS1G_6thread17LinearCombinationISJ_Li1EffLNS1L_9ScaleType4KindE0ELNS_15FloatRoundStyleE2ESJ_EENS1_15EpilogueDefaultEEEEEvvEEEEvNT_6ParamsE)
        /*0008*/ 	.word	0x000000a8


	//----- nvinfo : EIATTR_FRAME_SIZE
	.align		4
.L_15:
        /*000c*/ 	.byte	0x04, 0x11
        /*000e*/ 	.short	(.L_17 - .L_16)
	.align		4
.L_16:
        /*0010*/ 	.word	index@(_ZN7cutlass13device_kernelINS_4gemm6kernel13GemmUniversalIN4cute5tupleIJiiiiEEENS1_10collective13CollectiveMmaINS1_34MainloopSm90TmaGmmaWarpSpecializedILi18ENS5_IJNS4_1CILi1EEESB_SB_EEENS1_35KernelTmaWarpSpecializedCooperativeEEENS5_IJNSA_ILi128EEENSA_ILi64EEENSA_ILi32EEEEEENS_10bfloat16_tENS5_IJlSB_lEEESJ_SK_NS4_8TiledMMAINS4_8MMA_AtomIJNS4_4SM904GMMA27MMA_64x64x16_F32BF16BF16_SSILNSO_5MajorE0ELSQ_0ELNSO_7ScaleInE1ELSR_1EEEEEENS4_6LayoutINS5_IJNSA_ILi2EEESB_SB_EEENS5_IJSB_NSA_ILi0EEESX_EEEEENS5_IJNS4_10UnderscoreES10_S10_EEEEENS4_13SM90_TMA_LOADENS4_14ComposedLayoutINS4_7SwizzleILi2ELi4ELi3EEENS4_18smem_ptr_flag_bitsILi16EEENSU_INS5_IJNSA_ILi8EEESH_EEENS5_IJSH_SB_EEEEEEEvNS4_8identityES13_S1D_vS1E_EENS_8epilogue10collective6detail29Sm90TmaWarpSpecializedAdapterINS1H_15DefaultEpilogueISJ_SK_SK_NS1G_6thread17LinearCombinationISJ_Li1EffLNS1L_9ScaleType4KindE0ELNS_15FloatRoundStyleE2ESJ_EENS1_15EpilogueDefaultEEEEEvvEEEEvNT_6ParamsE)
        /*0014*/ 	.word	0x00000000


	//----- nvinfo : EIATTR_MIN_STACK_SIZE
	.align		4
.L_17:
        /*0018*/ 	.byte	0x04, 0x12
        /*001a*/ 	.short	(.L_19 - .L_18)
	.align		4
.L_18:
        /*001c*/ 	.word	index@(_ZN7cutlass13device_kernelINS_4gemm6kernel13GemmUniversalIN4cute5tupleIJiiiiEEENS1_10collective13CollectiveMmaINS1_34MainloopSm90TmaGmmaWarpSpecializedILi18ENS5_IJNS4_1CILi1EEESB_SB_EEENS1_35KernelTmaWarpSpecializedCooperativeEEENS5_IJNSA_ILi128EEENSA_ILi64EEENSA_ILi32EEEEEENS_10bfloat16_tENS5_IJlSB_lEEESJ_SK_NS4_8TiledMMAINS4_8MMA_AtomIJNS4_4SM904GMMA27MMA_64x64x16_F32BF16BF16_SSILNSO_5MajorE0ELSQ_0ELNSO_7ScaleInE1ELSR_1EEEEEENS4_6LayoutINS5_IJNSA_ILi2EEESB_SB_EEENS5_IJSB_NSA_ILi0EEESX_EEEEENS5_IJNS4_10UnderscoreES10_S10_EEEEENS4_13SM90_TMA_LOADENS4_14ComposedLayoutINS4_7SwizzleILi2ELi4ELi3EEENS4_18smem_ptr_flag_bitsILi16EEENSU_INS5_IJNSA_ILi8EEESH_EEENS5_IJSH_SB_EEEEEEEvNS4_8identityES13_S1D_vS1E_EENS_8epilogue10collective6detail29Sm90TmaWarpSpecializedAdapterINS1H_15DefaultEpilogueISJ_SK_SK_NS1G_6thread17LinearCombinationISJ_Li1EffLNS1L_9ScaleType4KindE0ELNS_15FloatRoundStyleE2ESJ_EENS1_15EpilogueDefaultEEEEEvvEEEEvNT_6ParamsE)
        /*0020*/ 	.word	0x00000000
.L_19:


//--------------------- .nv.compat                --------------------------
	.section	.nv.compat,"",@"SHT_CUDA_COMPAT_INFO"
	.align	4
        /*0000*/ 	.byte	0x02, 0x09, 0x01, 0x00, 0x02, 0x02, 0x04, 0x00, 0x02, 0x05, 0x05, 0x00, 0x03, 0x07, 0x01, 0x01
        /*0010*/ 	.byte	0x02, 0x03, 0x01, 0x00, 0x02, 0x06, 0x01, 0x00, 0x04, 0x0b, 0x08, 0x00, 0x00, 0x00, 0x00, 0x00
        /*0020*/ 	.byte	0x00, 0x00, 0x00, 0x00


//--------------------- .nv.info._ZN7cutlass13device_kernelINS_4gemm6kernel13GemmUniversalIN4cute5tupleIJiiiiEEENS1_10collective13CollectiveMmaINS1_34MainloopSm90TmaGmmaWarpSpecializedILi18ENS5_IJNS4_1CILi1EEESB_SB_EEENS1_35KernelTmaWarpSpecializedCooperativeEEENS5_IJNSA_ILi128EEENSA_ILi64EEENSA_ILi32EEEEEENS_10bfloat16_tENS5_IJlSB_lEEESJ_SK_NS4_8TiledMMAINS4_8MMA_AtomIJNS4_4SM904GMMA27MMA_64x64x16_F32BF16BF16_SSILNSO_5MajorE0ELSQ_0ELNSO_7ScaleInE1ELSR_1EEEEEENS4_6LayoutINS5_IJNSA_ILi2EEESB_SB_EEENS5_IJSB_NSA_ILi0EEESX_EEEEENS5_IJNS4_10UnderscoreES10_S10_EEEEENS4_13SM90_TMA_LOADENS4_14ComposedLayoutINS4_7SwizzleILi2ELi4ELi3EEENS4_18smem_ptr_flag_bitsILi16EEENSU_INS5_IJNSA_ILi8EEESH_EEENS5_IJSH_SB_EEEEEEEvNS4_8identityES13_S1D_vS1E_EENS_8epilogue10collective6detail29Sm90TmaWarpSpecializedAdapterINS1H_15DefaultEpilogueISJ_SK_SK_NS1G_6thread17LinearCombinationISJ_Li1EffLNS1L_9ScaleType4KindE0ELNS_15FloatRoundStyleE2ESJ_EENS1_15EpilogueDefaultEEEEEvvEEEEvNT_6ParamsE --------------------------
	.section	.nv.info._ZN7cutlass13device_kernelINS_4gemm6kernel13GemmUniversalIN4cute5tupleIJiiiiEEENS1_10collective13CollectiveMmaINS1_34MainloopSm90TmaGmmaWarpSpecializedILi18ENS5_IJNS4_1CILi1EEESB_SB_EEENS1_35KernelTmaWarpSpecializedCooperativeEEENS5_IJNSA_ILi128EEENSA_ILi64EEENSA_ILi32EEEEEENS_10bfloat16_tENS5_IJlSB_lEEESJ_SK_NS4_8TiledMMAINS4_8MMA_AtomIJNS4_4SM904GMMA27MMA_64x64x16_F32BF16BF16_SSILNSO_5MajorE0ELSQ_0ELNSO_7ScaleInE1ELSR_1EEEEEENS4_6LayoutINS5_IJNSA_ILi2EEESB_SB_EEENS5_IJSB_NSA_ILi0EEESX_EEEEENS5_IJNS4_10UnderscoreES10_S10_EEEEENS4_13SM90_TMA_LOADENS4_14ComposedLayoutINS4_7SwizzleILi2ELi4ELi3EEENS4_18smem_ptr_flag_bitsILi16EEENSU_INS5_IJNSA_ILi8EEESH_EEENS5_IJSH_SB_EEEEEEEvNS4_8identityES13_S1D_vS1E_EENS_8epilogue10collective6detail29Sm90TmaWarpSpecializedAdapterINS1H_15DefaultEpilogueISJ_SK_SK_NS1G_6thread17LinearCombinationISJ_Li1EffLNS1L_9ScaleType4KindE0ELNS_15FloatRoundStyleE2ESJ_EENS1_15EpilogueDefaultEEEEEvvEEEEvNT_6ParamsE,"",@"SHT_CUDA_INFO"
	.sectionflags	@""
	.align	4


	//----- nvinfo : EIATTR_CUDA_API_VERSION
	.align		4
        /*0000*/ 	.byte	0x04, 0x37
        /*0002*/ 	.short	(.L_21 - .L_20)
.L_20:
        /*0004*/ 	.word	0x00000082


	//----- nvinfo : EIATTR_KPARAM_INFO
	.align		4
.L_21:
        /*0008*/ 	.byte	0x04, 0x17
        /*000a*/ 	.short	(.L_23 - .L_22)
.L_22:
        /*000c*/ 	.word	0x00000000
        /*0010*/ 	.short	0x0000
        /*0012*/ 	.short	0x0070
        /*0014*/ 	.byte	0x00, 0xf0, 0x01, 0x10


	//----- nvinfo : EIATTR_SPARSE_MMA_MASK
	.align		4
.L_23:
        /*0018*/ 	.byte	0x03, 0x50
        /*001a*/ 	.short	0x0000


	//----- nvinfo : EIATTR_MAXREG_COUNT
	.align		4
        /*001c*/ 	.byte	0x03, 0x1b
        /*001e*/ 	.short	0x00a8


	//----- nvinfo : EIATTR_NUM_BARRIERS
	.align		4
        /*0020*/ 	.byte	0x02, 0x4c
        /*0022*/ 	.byte	0x01
	.zero		1


	//----- nvinfo : EIATTR_EXTERNS
	.align		4
        /*0024*/ 	.byte	0x04, 0x0f
        /*0026*/ 	.short	(.L_25 - .L_24)


	//   ....[0]....
	.align		4
.L_24:
        /*0028*/ 	.word	index@(__assertfail)


	//----- nvinfo : EIATTR_MERCURY_ISA_VERSION
	.align		4
.L_25:
        /*002c*/ 	.byte	0x03, 0x5f
        /*002e*/ 	.short	0x0101


	//----- nvinfo : EIATTR_INT_WARP_WIDE_INSTR_OFFSETS
	.align		4
        /*0030*/ 	.byte	0x04, 0x31
        /*0032*/ 	.short	(.L_27 - .L_26)


	//   ....[0]....
.L_26:
        /*0034*/ 	.word	0x000005a0


	//   ....[1]....
        /*0038*/ 	.word	0x000005d0


	//   ....[2]....
        /*003c*/ 	.word	0x000006b0


	//----- nvinfo : EIATTR_COOP_GROUP_MASK_REGIDS
	.align		4
.L_27:
        /*0040*/ 	.byte	0x04, 0x29
        /*0042*/ 	.short	(.L_29 - .L_28)


	//   ....[0]....
.L_28:
        /*0044*/ 	.word	0xffffffff


	//   ....[1]....
        /*0048*/ 	.word	0xffffffff


	//   ....[2]....
        /*004c*/ 	.word	0xffffffff


	//   ....[3]....
        /*0050*/ 	.word	0xffffffff


	//   ....[4]....
        /*0054*/ 	.word	0xffffffff


	//----- nvinfo : EIATTR_COOP_GROUP_INSTR_OFFSETS
	.align		4
.L_29:
        /*0058*/ 	.byte	0x04, 0x28
        /*005a*/ 	.short	(.L_31 - .L_30)


	//   ....[0]....
.L_30:
        /*005c*/ 	.word	0x00000060


	//   ....[1]....
        /*0060*/ 	.word	0x00000070


	//   ....[2]....
        /*0064*/ 	.word	0x00000130


	//   ....[3]....
        /*0068*/ 	.word	0x000004b0


	//   ....[4]....
        /*006c*/ 	.word	0x00001160


	//----- nvinfo : EIATTR_REG_RECONFIG
	.align		4
.L_31:
        /*0070*/ 	.byte	0x01, 0x54
	.zero		2


	//----- nvinfo : EIATTR_SYSCALL_OFFSETS
	.align		4
        /*0074*/ 	.byte	0x04, 0x46
        /*0076*/ 	.short	(.L_33 - .L_32)


	//   ....[0]....
.L_32:
        /*0078*/ 	.word	0x00001320


	//----- nvinfo : EIATTR_MBARRIER_INSTR_OFFSETS
	.align		4
.L_33:
        /*007c*/ 	.byte	0x04, 0x39
        /*007e*/ 	.short	(.L_35 - .L_34)


	//   ....[0]....
.L_34:
        /*0080*/ 	.word	0x00000250
        /*0084*/ 	.word	0x000000ff
        /*0088*/ 	.word	0x00000000
        /*008c*/ 	.short	0x0100
        /*008e*/ 	.byte	0x08
	.zero		1


	//   ....[1]....
        /*0090*/ 	.word	0x00000260
        /*0094*/ 	.word	0x000000ff
        /*0098*/ 	.word	0x00000090
        /*009c*/ 	.short	0x0100
        /*009e*/ 	.byte	0x08
	.zero		1


	//   ....[2]....
        /*00a0*/ 	.word	0x00000270
        /*00a4*/ 	.word	0x000000ff
        /*00a8*/ 	.word	0x00000008
        /*00ac*/ 	.short	0x0100
        /*00ae*/ 	.byte	0x08
	.zero		1


	//   ....[3]....
        /*00b0*/ 	.word	0x00000280
        /*00b4*/ 	.word	0x000000ff
        /*00b8*/ 	.word	0x00000098
        /*00bc*/ 	.short	0x0100
        /*00be*/ 	.byte	0x08
	.zero		1


	//   ....[4]....
        /*00c0*/ 	.word	0x00000290
        /*00c4*/ 	.word	0x000000ff
        /*00c8*/ 	.word	0x00000010
        /*00cc*/ 	.short	0x0100
        /*00ce*/ 	.byte	0x08
	.zero		1


	//   ....[5]....
        /*00d0*/ 	.word	0x000002a0
        /*00d4*/ 	.word	0x000000ff
        /*00d8*/ 	.word	0x000000a0
        /*00dc*/ 	.short	0x0100
        /*00de*/ 	.byte	0x08
	.zero		1


	//   ....[6]....
        /*00e0*/ 	.word	0x000002b0
        /*00e4*/ 	.word	0x000000ff
        /*00e8*/ 	.word	0x00000018
        /*00ec*/ 	.short	0x0100
        /*00ee*/ 	.byte	0x08
	.zero		1


	//   ....[7]....
        /*00f0*/ 	.word	0x000002c0
        /*00f4*/ 	.word	0x000000ff
        /*00f8*/ 	.word	0x000000a8
        /*00fc*/ 	.short	0x0100
        /*00fe*/ 	.byte	0x08
	.zero		1


	//   ....[8]....
        /*0100*/ 	.word	0x000002d0
        /*0104*/ 	.word	0x000000ff
        /*0108*/ 	.word	0x00000020
        /*010c*/ 	.short	0x0100
        /*010e*/ 	.byte	0x08
	.zero		1


	//   ....[9]....
        /*0110*/ 	.word	0x000002e0
        /*0114*/ 	.word	0x000000ff
        /*0118*/ 	.word	0x000000b0
        /*011c*/ 	.short	0x0100
        /*011e*/ 	.byte	0x08
	.zero		1


	//   ....[10]....
        /*0120*/ 	.word	0x000002f0
        /*0124*/ 	.word	0x000000ff
        /*0128*/ 	.word	0x00000028
        /*012c*/ 	.short	0x0100
        /*012e*/ 	.byte	0x08
	.zero		1


	//   ....[11]....
        /*0130*/ 	.word	0x00000300
        /*0134*/ 	.word	0x000000ff
        /*0138*/ 	.word	0x000000b8
        /*013c*/ 	.short	0x0100
        /*013e*/ 	.byte	0x08
	.zero		1


	//   ....[12]....
        /*0140*/ 	.word	0x00000310
        /*0144*/ 	.word	0x000000ff
        /*0148*/ 	.word	0x00000030
        /*014c*/ 	.short	0x0100
        /*014e*/ 	.byte	0x08
	.zero		1


	//   ....[13]....
        /*0150*/ 	.word	0x00000320
        /*0154*/ 	.word	0x000000ff
        /*0158*/ 	.word	0x000000c0
        /*015c*/ 	.short	0x0100
        /*015e*/ 	.byte	0x08
	.zero		1


	//   ....[14]....
        /*0160*/ 	.word	0x00000330
        /*0164*/ 	.word	0x000000ff
        /*0168*/ 	.word	0x00000038
        /*016c*/ 	.short	0x0100
        /*016e*/ 	.byte	0x08
	.zero		1


	//   ....[15]....
        /*0170*/ 	.word	0x00000340
        /*0174*/ 	.word	0x000000ff
        /*0178*/ 	.word	0x000000c8
        /*017c*/ 	.short	0x0100
        /*017e*/ 	.byte	0x08
	.zero		1


	//   ....[16]....
        /*0180*/ 	.word	0x00000350
        /*0184*/ 	.word	0x000000ff
        /*0188*/ 	.word	0x00000040
        /*018c*/ 	.short	0x0100
        /*018e*/ 	.byte	0x08
	.zero		1


	//   ....[17]....
        /*0190*/ 	.word	0x00000360
        /*0194*/ 	.word	0x000000ff
        /*0198*/ 	.word	0x000000d0
        /*019c*/ 	.short	0x0100
        /*019e*/ 	.byte	0x08
	.zero		1


	//   ....[18]....
        /*01a0*/ 	.word	0x00000370
        /*01a4*/ 	.word	0x000000ff
        /*01a8*/ 	.word	0x00000048
        /*01ac*/ 	.short	0x0100
        /*01ae*/ 	.byte	0x08
	.zero		1


	//   ....[19]....
        /*01b0*/ 	.word	0x00000380
        /*01b4*/ 	.word	0x000000ff
        /*01b8*/ 	.word	0x000000d8
        /*01bc*/ 	.short	0x0100
        /*01be*/ 	.byte	0x08
	.zero		1


	//   ....[20]....
        /*01c0*/ 	.word	0x00000390
        /*01c4*/ 	.word	0x000000ff
        /*01c8*/ 	.word	0x00000050
        /*01cc*/ 	.short	0x0100
        /*01ce*/ 	.byte	0x08
	.zero		1


	//   ....[21]....
        /*01d0*/ 	.word	0x000003a0
        /*01d4*/ 	.word	0x000000ff
        /*01d8*/ 	.word	0x000000e0
        /*01dc*/ 	.short	0x0100
        /*01de*/ 	.byte	0x08
	.zero		1


	//   ....[22]....
        /*01e0*/ 	.word	0x000003b0
        /*01e4*/ 	.word	0x000000ff
        /*01e8*/ 	.word	0x00000058
        /*01ec*/ 	.short	0x0100
        /*01ee*/ 	.byte	0x08
	.zero		1


	//   ....[23]....
        /*01f0*/ 	.word	0x000003c0
        /*01f4*/ 	.word	0x000000ff
        /*01f8*/ 	.word	0x000000e8
        /*01fc*/ 	.short	0x0100
        /*01fe*/ 	.byte	0x08
	.zero		1


	//   ....[24]....
        /*0200*/ 	.word	0x000003d0
        /*0204*/ 	.word	0x000000ff
        /*0208*/ 	.word	0x00000060
        /*020c*/ 	.short	0x0100
        /*020e*/ 	.byte	0x08
	.zero		1


	//   ....[25]....
        /*0210*/ 	.word	0x000003e0
        /*0214*/ 	.word	0x000000ff
        /*0218*/ 	.word	0x000000f0
        /*021c*/ 	.short	0x0100
        /*021e*/ 	.byte	0x08
	.zero		1


	//   ....[26]....
        /*0220*/ 	.word	0x000003f0
        /*0224*/ 	.word	0x000000ff
        /*0228*/ 	.word	0x00000068
        /*022c*/ 	.short	0x0100
        /*022e*/ 	.byte	0x08
	.zero		1


	//   ....[27]....
        /*0230*/ 	.word	0x00000400
        /*0234*/ 	.word	0x000000ff
        /*0238*/ 	.word	0x000000f8
        /*023c*/ 	.short	0x0100
        /*023e*/ 	.byte	0x08
	.zero		1


	//   ....[28]....
        /*0240*/ 	.word	0x00000410
        /*0244*/ 	.word	0x000000ff
        /*0248*/ 	.word	0x00000070
        /*024c*/ 	.short	0x0100
        /*024e*/ 	.byte	0x08
	.zero		1


	//   ....[29]....
        /*0250*/ 	.word	0x00000420
        /*0254*/ 	.word	0x000000ff
        /*0258*/ 	.word	0x00000100
        /*025c*/ 	.short	0x0100
        /*025e*/ 	.byte	0x08
	.zero		1


	//   ....[30]....
        /*0260*/ 	.word	0x00000430
        /*0264*/ 	.word	0x000000ff
        /*0268*/ 	.word	0x00000078
        /*026c*/ 	.short	0x0100
        /*026e*/ 	.byte	0x08
	.zero		1


	//   ....[31]....
        /*0270*/ 	.word	0x00000440
        /*0274*/ 	.word	0x000000ff
        /*0278*/ 	.word	0x00000108
        /*027c*/ 	.short	0x0100
        /*027e*/ 	.byte	0x08
	.zero		1


	//   ....[32]....
        /*0280*/ 	.word	0x00000450
        /*0284*/ 	.word	0x000000ff
        /*0288*/ 	.word	0x00000080
        /*028c*/ 	.short	0x0100
        /*028e*/ 	.byte	0x08
	.zero		1


	//   ....[33]....
        /*0290*/ 	.word	0x00000460
        /*0294*/ 	.word	0x000000ff
        /*0298*/ 	.word	0x00000110
        /*029c*/ 	.short	0x0100
        /*029e*/ 	.byte	0x08
	.zero		1


	//   ....[34]....
        /*02a0*/ 	.word	0x00000470
        /*02a4*/ 	.word	0x000000ff
        /*02a8*/ 	.word	0x00000088
        /*02ac*/ 	.short	0x0100
        /*02ae*/ 	.byte	0x08
	.zero		1


	//   ....[35]....
        /*02b0*/ 	.word	0x00000480
        /*02b4*/ 	.word	0x000000ff
        /*02b8*/ 	.word	0x00000118
        /*02bc*/ 	.short	0x0100
        /*02be*/ 	.byte	0x08
	.zero		1


	//   ....[36]....
        /*02c0*/ 	.word	0x00000720
        /*02c4*/ 	.word	0x000000ff
        /*02c8*/ 	.word	0x00000130
        /*02cc*/ 	.short	0x0100
        /*02ce*/ 	.byte	0x06
	.zero		1


	//   ....[37]....
        /*02d0*/ 	.word	0x00000780
        /*02d4*/ 	.word	0x000000ff
        /*02d8*/ 	.word	0x00000138
        /*02dc*/ 	.short	0x0100
        /*02de*/ 	.byte	0x06
	.zero		1


	//   ....[38]....
        /*02e0*/ 	.word	0x000013a0
        /*02e4*/ 	.word	0x00000003
        /*02e8*/ 	.word	0x00000000
        /*02ec*/ 	.short	0x010a
        /*02ee*/ 	.byte	0x3f
	.zero		1


	//   ....[39]....
        /*02f0*/ 	.word	0x000013e0
        /*02f4*/ 	.word	0x00000003
        /*02f8*/ 	.word	0x00000000
        /*02fc*/ 	.short	0x010a
        /*02fe*/ 	.byte	0x3f
	.zero		1


	//   ....[40]....
        /*0300*/ 	.word	0x00001680
        /*0304*/ 	.word	0x000000ff
        /*0308*/ 	.word	0x00000000
        /*030c*/ 	.short	0x010a
        /*030e*/ 	.byte	0x04
	.zero		1


	//   ....[41]....
        /*0310*/ 	.word	0x000016c0
        /*0314*/ 	.word	0x000000ff
        /*0318*/ 	.word	0x00000000
        /*031c*/ 	.short	0x010a
        /*031e*/ 	.byte	0x04
	.zero		1


	//   ....[42]....
        /*0320*/ 	.word	0x00001820
        /*0324*/ 	.word	0x000000ff
        /*0328*/ 	.word	0x00000000
        /*032c*/ 	.short	0x0101
        /*032e*/ 	.byte	0x04
	.zero		1


	//   ....[43]....
        /*0330*/ 	.word	0x00001a20
        /*0334*/ 	.word	0x000000ff
        /*0338*/ 	.word	0x00000000
        /*033c*/ 	.short	0x0101
        /*033e*/ 	.byte	0x06
	.zero		1


	//   ....[44]....
        /*0340*/ 	.word	0x00004fb0
        /*0344*/ 	.word	0x0000000e
        /*0348*/ 	.word	0x00000090
        /*034c*/ 	.short	0x010a
        /*034e*/ 	.byte	0x3f
	.zero		1


	//   ....[45]....
        /*0350*/ 	.word	0x00005330
        /*0354*/ 	.word	0x00000006
        /*0358*/ 	.word	0x00000138
        /*035c*/ 	.short	0x0101
        /*035e*/ 	.byte	0x3f
	.zero		1


	//   ....[46]....
        /*0360*/ 	.word	0x00005a60
        /*0364*/ 	.word	0x00000007
        /*0368*/ 	.word	0x00000000
        /*036c*/ 	.short	0x010a
        /*036e*/ 	.byte	0x3f
	.zero		1


	//   ....[47]....
        /*0370*/ 	.word	0x00005ae0
        /*0374*/ 	.word	0x00000009
        /*0378*/ 	.word	0x00000000
        /*037c*/ 	.short	0x010a
        /*037e*/ 	.byte	0x3f
	.zero		1


	//   ....[48]....
        /*0380*/ 	.word	0x00005b70
        /*0384*/ 	.word	0x00000006
        /*0388*/ 	.word	0x00000000
        /*038c*/ 	.short	0x010a
        /*038e*/ 	.byte	0x3f
	.zero		1


	//   ....[49]....
        /*0390*/ 	.word	0x00005c00
        /*0394*/ 	.word	0x00000009
        /*0398*/ 	.word	0x00000000
        /*039c*/ 	.short	0x010a
        /*039e*/ 	.byte	0x3f
	.zero		1


	//   ....[50]....
        /*03a0*/ 	.word	0x00005c90
        /*03a4*/ 	.word	0x00000006
        /*03a8*/ 	.word	0x00000000
        /*03ac*/ 	.short	0x010a
        /*03ae*/ 	.byte	0x3f
	.zero		1


	//   ....[51]....
        /*03b0*/ 	.word	0x00005d20
        /*03b4*/ 	.word	0x00000009
        /*03b8*/ 	.word	0x00000000
        /*03bc*/ 	.short	0x010a
        /*03be*/ 	.byte	0x3f
	.zero		1


	//   ....[52]....
        /*03c0*/ 	.word	0x00005db0
        /*03c4*/ 	.word	0x00000006
        /*03c8*/ 	.word	0x00000000
        /*03cc*/ 	.short	0x010a
        /*03ce*/ 	.byte	0x3f
	.zero		1


	//   ....[53]....
        /*03d0*/ 	.word	0x00005e40
        /*03d4*/ 	.word	0x00000009
        /*03d8*/ 	.word	0x00000000
        /*03dc*/ 	.short	0x010a
        /*03de*/ 	.byte	0x3f
	.zero		1


	//   ....[54]....
        /*03e0*/ 	.word	0x00005ed0
        /*03e4*/ 	.word	0x00000006
        /*03e8*/ 	.word	0x00000000
        /*03ec*/ 	.short	0x010a
        /*03ee*/ 	.byte	0x3f
	.zero		1


	//   ....[55]....
        /*03f0*/ 	.word	0x00005f60
        /*03f4*/ 	.word	0x00000009
        /*03f8*/ 	.word	0x00000000
        /*03fc*/ 	.short	0x010a
        /*03fe*/ 	.byte	0x3f
	.zero		1


	//   ....[56]....
        /*0400*/ 	.word	0x00005ff0
        /*0404*/ 	.word	0x00000006
        /*0408*/ 	.word	0x00000000
        /*040c*/ 	.short	0x010a
        /*040e*/ 	.byte	0x3f
	.zero		1


	//   ....[57]....
        /*0410*/ 	.word	0x00006080
        /*0414*/ 	.word	0x00000009
        /*0418*/ 	.word	0x00000000
        /*041c*/ 	.short	0x010a
        /*041e*/ 	.byte	0x3f
	.zero		1


	//   ....[58]....
        /*0420*/ 	.word	0x00006110
        /*0424*/ 	.word	0x00000006
        /*0428*/ 	.word	0x00000000
        /*042c*/ 	.short	0x010a
        /*042e*/ 	.byte	0x3f
	.zero		1


	//   ....[59]....
        /*0430*/ 	.word	0x000061a0
        /*0434*/ 	.word	0x00000009
        /*0438*/ 	.word	0x00000000
        /*043c*/ 	.short	0x010a
        /*043e*/ 	.byte	0x3f
	.zero		1


	//   ....[60]....
        /*0440*/ 	.word	0x00006230
        /*0444*/ 	.word	0x00000006
        /*0448*/ 	.word	0x00000000
        /*044c*/ 	.short	0x010a
        /*044e*/ 	.byte	0x3f
	.zero		1


	//   ....[61]....
        /*0450*/ 	.word	0x000062c0
        /*0454*/ 	.word	0x00000009
        /*0458*/ 	.word	0x00000000
        /*045c*/ 	.short	0x010a
        /*045e*/ 	.byte	0x3f
	.zero		1


	//   ....[62]....
        /*0460*/ 	.word	0x00006350
        /*0464*/ 	.word	0x00000006
        /*0468*/ 	.word	0x00000000
        /*046c*/ 	.short	0x010a
        /*046e*/ 	.byte	0x3f
	.zero		1


	//   ....[63]....
        /*0470*/ 	.word	0x000063e0
        /*0474*/ 	.word	0x00000003
        /*0478*/ 	.word	0x00000000
        /*047c*/ 	.short	0x010a
        /*047e*/ 	.byte	0x3f
	.zero		1


	//   ....[64]....
        /*0480*/ 	.word	0x00006440
        /*0484*/ 	.word	0x00000003
        /*0488*/ 	.word	0x00000000
        /*048c*/ 	.short	0x010a
        /*048e*/ 	.byte	0x3f
	.zero		1


	//   ....[65]....
        /*0490*/ 	.word	0x000064a0
        /*0494*/ 	.word	0x00000004
        /*0498*/ 	.word	0x00000000
        /*049c*/ 	.short	0x010a
        /*049e*/ 	.byte	0x3f
	.zero		1


	//   ....[66]....
        /*04a0*/ 	.word	0x00006570
        /*04a4*/ 	.word	0x0000000e
        /*04a8*/ 	.word	0x00000090
        /*04ac*/ 	.short	0x010a
        /*04ae*/ 	.byte	0x3f
	.zero		1


	//   ....[67]....
        /*04b0*/ 	.word	0x00006640
        /*04b4*/ 	.word	0x00000007
        /*04b8*/ 	.word	0x00000000
        /*04bc*/ 	.short	0x010a
        /*04be*/ 	.byte	0x3f
	.zero		1


	//   ....[68]....
        /*04c0*/ 	.word	0x00006690
        /*04c4*/ 	.word	0x00000009
        /*04c8*/ 	.word	0x00000000
        /*04cc*/ 	.short	0x010a
        /*04ce*/ 	.byte	0x3f
	.zero		1


	//   ....[69]....
        /*04d0*/ 	.word	0x000066e0
        /*04d4*/ 	.word	0x00000006
        /*04d8*/ 	.word	0x00000000
        /*04dc*/ 	.short	0x010a
        /*04de*/ 	.byte	0x3f
	.zero		1


	//   ....[70]....
        /*04e0*/ 	.word	0x00006730
        /*04e4*/ 	.word	0x00000009
        /*04e8*/ 	.word	0x00000000
        /*04ec*/ 	.short	0x010a
        /*04ee*/ 	.byte	0x3f
	.zero		1


	//   ....[71]....
        /*04f0*/ 	.word	0x00006780
        /*04f4*/ 	.word	0x00000006
        /*04f8*/ 	.word	0x00000000
        /*04fc*/ 	.short	0x010a
        /*04fe*/ 	.byte	0x3f
	.zero		1


	//   ....[72]....
        /*0500*/ 	.word	0x000067d0
        /*0504*/ 	.word	0x00000009
        /*0508*/ 	.word	0x00000000
        /*050c*/ 	.short	0x010a
        /*050e*/ 	.byte	0x3f
	.zero		1


	//   ....[73]....
        /*0510*/ 	.word	0x00006820
        /*0514*/ 	.word	0x00000006
        /*0518*/ 	.word	0x00000000
        /*051c*/ 	.short	0x010a
        /*051e*/ 	.byte	0x3f
	.zero		1


	//   ....[74]....
        /*0520*/ 	.word	0x00006870
        /*0524*/ 	.word	0x00000009
        /*0528*/ 	.word	0x00000000
        /*052c*/ 	.short	0x010a
        /*052e*/ 	.byte	0x3f
	.zero		1


	//   ....[75]....
        /*0530*/ 	.word	0x000068c0
        /*0534*/ 	.word	0x00000006
        /*0538*/ 	.word	0x00000000
        /*053c*/ 	.short	0x010a
        /*053e*/ 	.byte	0x3f
	.zero		1


	//   ....[76]....
        /*0540*/ 	.word	0x00006910
        /*0544*/ 	.word	0x00000009
        /*0548*/ 	.word	0x00000000
        /*054c*/ 	.short	0x010a
        /*054e*/ 	.byte	0x3f
	.zero		1


	//   ....[77]....
        /*0550*/ 	.word	0x00006960
        /*0554*/ 	.word	0x00000006
        /*0558*/ 	.word	0x00000000
        /*055c*/ 	.short	0x010a
        /*055e*/ 	.byte	0x3f
	.zero		1


	//   ....[78]....
        /*0560*/ 	.word	0x000069b0
        /*0564*/ 	.word	0x00000009
        /*0568*/ 	.word	0x00000000
        /*056c*/ 	.short	0x010a
        /*056e*/ 	.byte	0x3f
	.zero		1


	//   ....[79]....
        /*0570*/ 	.word	0x00006a00
        /*0574*/ 	.word	0x00000006
        /*0578*/ 	.word	0x00000000
        /*057c*/ 	.short	0x010a
        /*057e*/ 	.byte	0x3f
	.zero		1


	//   ....[80]....
        /*0580*/ 	.word	0x00006a50
        /*0584*/ 	.word	0x00000009
        /*0588*/ 	.word	0x00000000
        /*058c*/ 	.short	0x010a
        /*058e*/ 	.byte	0x3f
	.zero		1


	//   ....[81]....
        /*0590*/ 	.word	0x00006aa0
        /*0594*/ 	.word	0x00000006
        /*0598*/ 	.word	0x00000000
        /*059c*/ 	.short	0x010a
        /*059e*/ 	.byte	0x3f
	.zero		1


	//   ....[82]....
        /*05a0*/ 	.word	0x00006af0
        /*05a4*/ 	.word	0x00000009
        /*05a8*/ 	.word	0x00000000
        /*05ac*/ 	.short	0x010a
        /*05ae*/ 	.byte	0x3f
	.zero		1


	//   ....[83]....
        /*05b0*/ 	.word	0x00006b40
        /*05b4*/ 	.word	0x00000006
        /*05b8*/ 	.word	0x00000000
        /*05bc*/ 	.short	0x010a
        /*05be*/ 	.byte	0x3f
	.zero		1


	//----- nvinfo : EIATTR_NUM_MBARRIERS
	.align		4
.L_35:
        /*05c0*/ 	.byte	0x03, 0x38
        /*05c2*/ 	.short	0x0026


	//----- nvinfo : EIATTR_EXIT_INSTR_OFFSETS
	.align		4
        /*05c4*/ 	.byte	0x04, 0x1c
        /*05c6*/ 	.short	(.L_37 - .L_36)


	//   ....[0]....
.L_36:
        /*05c8*/ 	.word	0x000007d0


	//   ....[1]....
        /*05cc*/ 	.word	0x00001090


	//   ....[2]....
        /*05d0*/ 	.word	0x00004620


	//   ....[3]....
        /*05d4*/ 	.word	0x00004c50


	//   ....[4]....
        /*05d8*/ 	.word	0x00006430


	//----- nvinfo : EIATTR_MAX_THREADS
	.align		4
.L_37:
        /*05dc*/ 	.byte	0x04, 0x05
        /*05de*/ 	.short	(.L_39 - .L_38)
.L_38:
        /*05e0*/ 	.word	0x00000180
        /*05e4*/ 	.word	0x00000001
        /*05e8*/ 	.word	0x00000001


	//----- nvinfo : EIATTR_CRS_STACK_SIZE
	.align		4
.L_39:
        /*05ec*/ 	.byte	0x04, 0x1e
        /*05ee*/ 	.short	(.L_41 - .L_40)
.L_40:
        /*05f0*/ 	.word	0x00000000


	//----- nvinfo : EIATTR_CBANK_PARAM_SIZE
	.align		4
.L_41:
        /*05f4*/ 	.byte	0x03, 0x19
        /*05f6*/ 	.short	0x0470


	//----- nvinfo : EIATTR_PARAM_CBANK
	.align		4
        /*05f8*/ 	.byte	0x04, 0x0a
        /*05fa*/ 	.short	(.L_43 - .L_42)
	.align		4
.L_42:
        /*05fc*/ 	.word	index@(.nv.constant0._ZN7cutlass13device_kernelINS_4gemm6kernel13GemmUniversalIN4cute5tupleIJiiiiEEENS1_10collective13CollectiveMmaINS1_34MainloopSm90TmaGmmaWarpSpecializedILi18ENS5_IJNS4_1CILi1EEESB_SB_EEENS1_35KernelTmaWarpSpecializedCooperativeEEENS5_IJNSA_ILi128EEENSA_ILi64EEENSA_ILi32EEEEEENS_10bfloat16_tENS5_IJlSB_lEEESJ_SK_NS4_8TiledMMAINS4_8MMA_AtomIJNS4_4SM904GMMA27MMA_64x64x16_F32BF16BF16_SSILNSO_5MajorE0ELSQ_0ELNSO_7ScaleInE1ELSR_1EEEEEENS4_6LayoutINS5_IJNSA_ILi2EEESB_SB_EEENS5_IJSB_NSA_ILi0EEESX_EEEEENS5_IJNS4_10UnderscoreES10_S10_EEEEENS4_13SM90_TMA_LOADENS4_14ComposedLayoutINS4_7SwizzleILi2ELi4ELi3EEENS4_18smem_ptr_flag_bitsILi16EEENSU_INS5_IJNSA_ILi8EEESH_EEENS5_IJSH_SB_EEEEEEEvNS4_8identityES13_S1D_vS1E_EENS_8epilogue10collective6detail29Sm90TmaWarpSpecializedAdapterINS1H_15DefaultEpilogueISJ_SK_SK_NS1G_6thread17LinearCombinationISJ_Li1EffLNS1L_9ScaleType4KindE0ELNS_15FloatRoundStyleE2ESJ_EENS1_15EpilogueDefaultEEEEEvvEEEEvNT_6ParamsE)
        /*0600*/ 	.short	0x0210
        /*0602*/ 	.short	0x0470


	//----- nvinfo : EIATTR_SW_WAR
	.align		4
.L_43:
        /*0604*/ 	.byte	0x04, 0x36
        /*0606*/ 	.short	(.L_45 - .L_44)
.L_44:
        /*0608*/ 	.word	0x00000008
.L_45:


//--------------------- .nv.callgraph             --------------------------
	.section	.nv.callgraph,"",@"SHT_CUDA_CALLGRAPH"
	.align	4
	.sectionentsize	8
	.align		4
        /*0000*/ 	.word	0x00000000
	.align		4
        /*0004*/ 	.word	0xffffffff
	.align		4
        /*0008*/ 	.word	index@(_ZN7cutlass13device_kernelINS_4gemm6kernel13GemmUniversalIN4cute5tupleIJiiiiEEENS1_10collective13CollectiveMmaINS1_34MainloopSm90TmaGmmaWarpSpecializedILi18ENS5_IJNS4_1CILi1EEESB_SB_EEENS1_35KernelTmaWarpSpecializedCooperativeEEENS5_IJNSA_ILi128EEENSA_ILi64EEENSA_ILi32EEEEEENS_10bfloat16_tENS5_IJlSB_lEEESJ_SK_NS4_8TiledMMAINS4_8MMA_AtomIJNS4_4SM904GMMA27MMA_64x64x16_F32BF16BF16_SSILNSO_5MajorE0ELSQ_0ELNSO_7ScaleInE1ELSR_1EEEEEENS4_6LayoutINS5_IJNSA_ILi2EEESB_SB_EEENS5_IJSB_NSA_ILi0EEESX_EEEEENS5_IJNS4_10UnderscoreES10_S10_EEEEENS4_13SM90_TMA_LOADENS4_14ComposedLayoutINS4_7SwizzleILi2ELi4ELi3EEENS4_18smem_ptr_flag_bitsILi16EEENSU_INS5_IJNSA_ILi8EEESH_EEENS5_IJSH_SB_EEEEEEEvNS4_8identityES13_S1D_vS1E_EENS_8epilogue10collective6detail29Sm90TmaWarpSpecializedAdapterINS1H_15DefaultEpilogueISJ_SK_SK_NS1G_6thread17LinearCombinationISJ_Li1EffLNS1L_9ScaleType4KindE0ELNS_15FloatRoundStyleE2ESJ_EENS1_15EpilogueDefaultEEEEEvvEEEEvNT_6ParamsE)
	.align		4
        /*000c*/ 	.word	index@(__assertfail)
	.align		4
        /*0010*/ 	.word	0x00000000
	.align		4
        /*0014*/ 	.word	0xfffffffe
	.align		4
        /*0018*/ 	.word	0x00000000
	.align		4
        /*001c*/ 	.word	0xfffffffd
	.align		4
        /*0020*/ 	.word	0x00000000
	.align		4
        /*0024*/ 	.word	0xfffffffc


//--------------------- .nv.constant4             --------------------------
	.section	.nv.constant4,"a",@progbits
	.align	8
	.align		8
.nv.constant4:
        /*0000*/ 	.dword	__assertfail
	.align		8
        /*0008*/ 	.dword	__unnamed_1
	.align		8
        /*0010*/ 	.dword	_ZN39_INTERNAL_34e6a379_4_k_cu_2cc865d9_94324cuda3std3__45__cpo5beginE
	.align		8
        /*0018*/ 	.dword	_ZN39_INTERNAL_34e6a379_4_k_cu_2cc865d9_94324cuda3std3__45__cpo3endE
	.align		8
        /*0020*/ 	.dword	_ZN39_INTERNAL_34e6a379_4_k_cu_2cc865d9_94324cuda3std3__45__cpo6cbeginE
	.align		8
        /*0028*/ 	.dword	_ZN39_INTERNAL_34e6a379_4_k_cu_2cc865d9_94324cuda3std3__45__cpo4cendE
	.align		8
        /*0030*/ 	.dword	_ZN39_INTERNAL_34e6a379_4_k_cu_2cc865d9_94324cuda3std3__441_GLOBAL__N__34e6a379_4_k_cu_2cc865d9_94326ignoreE
	.align		8
        /*0038*/ 	.dword	_ZN39_INTERNAL_34e6a379_4_k_cu_2cc865d9_94324cuda3std3__419piecewise_constructE
	.align		8
        /*0040*/ 	.dword	_ZN39_INTERNAL_34e6a379_4_k_cu_2cc865d9_94324cuda3std3__48in_placeE
	.align		8
        /*0048*/ 	.dword	_ZN39_INTERNAL_34e6a379_4_k_cu_2cc865d9_94324cuda3std6ranges3__45__cpo4swapE
	.align		8
        /*0050*/ 	.dword	_ZN39_INTERNAL_34e6a379_4_k_cu_2cc865d9_94324cuda3std6ranges3__45__cpo9iter_moveE
	.align		8
        /*0058*/ 	.dword	_ZN39_INTERNAL_34e6a379_4_k_cu_2cc865d9_94324cute7productE
	.align		8
        /*0060*/ 	.dword	_ZN39_INTERNAL_34e6a379_4_k_cu_2cc865d9_94324cute1_E
	.align		8
        /*0068*/ 	.dword	$str$22
	.align		8
        /*0070*/ 	.dword	$str$23


//--------------------- .text._ZN7cutlass13device_kernelINS_4gemm6kernel13GemmUniversalIN4cute5tupleIJiiiiEEENS1_10collective13CollectiveMmaINS1_34MainloopSm90TmaGmmaWarpSpecializedILi18ENS5_IJNS4_1CILi1EEESB_SB_EEENS1_35KernelTmaWarpSpecializedCooperativeEEENS5_IJNSA_ILi128EEENSA_ILi64EEENSA_ILi32EEEEEENS_10bfloat16_tENS5_IJlSB_lEEESJ_SK_NS4_8TiledMMAINS4_8MMA_AtomIJNS4_4SM904GMMA27MMA_64x64x16_F32BF16BF16_SSILNSO_5MajorE0ELSQ_0ELNSO_7ScaleInE1ELSR_1EEEEEENS4_6LayoutINS5_IJNSA_ILi2EEESB_SB_EEENS5_IJSB_NSA_ILi0EEESX_EEEEENS5_IJNS4_10UnderscoreES10_S10_EEEEENS4_13SM90_TMA_LOADENS4_14ComposedLayoutINS4_7SwizzleILi2ELi4ELi3EEENS4_18smem_ptr_flag_bitsILi16EEENSU_INS5_IJNSA_ILi8EEESH_EEENS5_IJSH_SB_EEEEEEEvNS4_8identityES13_S1D_vS1E_EENS_8epilogue10collective6detail29Sm90TmaWarpSpecializedAdapterINS1H_15DefaultEpilogueISJ_SK_SK_NS1G_6thread17LinearCombinationISJ_Li1EffLNS1L_9ScaleType4KindE0ELNS_15FloatRoundStyleE2ESJ_EENS1_15EpilogueDefaultEEEEEvvEEEEvNT_6ParamsE --------------------------
	.section	.text._ZN7cutlass13device_kernelINS_4gemm6kernel13GemmUniversalIN4cute5tupleIJiiiiEEENS1_10collective13CollectiveMmaINS1_34MainloopSm90TmaGmmaWarpSpecializedILi18ENS5_IJNS4_1CILi1EEESB_SB_EEENS1_35KernelTmaWarpSpecializedCooperativeEEENS5_IJNSA_ILi128EEENSA_ILi64EEENSA_ILi32EEEEEENS_10bfloat16_tENS5_IJlSB_lEEESJ_SK_NS4_8TiledMMAINS4_8MMA_AtomIJNS4_4SM904GMMA27MMA_64x64x16_F32BF16BF16_SSILNSO_5MajorE0ELSQ_0ELNSO_7ScaleInE1ELSR_1EEEEEENS4_6LayoutINS5_IJNSA_ILi2EEESB_SB_EEENS5_IJSB_NSA_ILi0EEESX_EEEEENS5_IJNS4_10UnderscoreES10_S10_EEEEENS4_13SM90_TMA_LOADENS4_14ComposedLayoutINS4_7SwizzleILi2ELi4ELi3EEENS4_18smem_ptr_flag_bitsILi16EEENSU_INS5_IJNSA_ILi8EEESH_EEENS5_IJSH_SB_EEEEEEEvNS4_8identityES13_S1D_vS1E_EENS_8epilogue10collective6detail29Sm90TmaWarpSpecializedAdapterINS1H_15DefaultEpilogueISJ_SK_SK_NS1G_6thread17LinearCombinationISJ_Li1EffLNS1L_9ScaleType4KindE0ELNS_15FloatRoundStyleE2ESJ_EENS1_15EpilogueDefaultEEEEEvvEEEEvNT_6ParamsE,"ax",@progbits
	.align	128
.text._ZN7cutlass13device_kernelINS_4gemm6kernel13GemmUniversalIN4cute5tupleIJiiiiEEENS1_10collective13CollectiveMmaINS1_34MainloopSm90TmaGmmaWarpSpecializedILi18ENS5_IJNS4_1CILi1EEESB_SB_EEENS1_35KernelTmaWarpSpecializedCooperativeEEENS5_IJNSA_ILi128EEENSA_ILi64EEENSA_ILi32EEEEEENS_10bfloat16_tENS5_IJlSB_lEEESJ_SK_NS4_8TiledMMAINS4_8MMA_AtomIJNS4_4SM904GMMA27MMA_64x64x16_F32BF16BF16_SSILNSO_5MajorE0ELSQ_0ELNSO_7ScaleInE1ELSR_1EEEEEENS4_6LayoutINS5_IJNSA_ILi2EEESB_SB_EEENS5_IJSB_NSA_ILi0EEESX_EEEEENS5_IJNS4_10UnderscoreES10_S10_EEEEENS4_13SM90_TMA_LOADENS4_14ComposedLayoutINS4_7SwizzleILi2ELi4ELi3EEENS4_18smem_ptr_flag_bitsILi16EEENSU_INS5_IJNSA_ILi8EEESH_EEENS5_IJSH_SB_EEEEEEEvNS4_8identityES13_S1D_vS1E_EENS_8epilogue10collective6detail29Sm90TmaWarpSpecializedAdapterINS1H_15DefaultEpilogueISJ_SK_SK_NS1G_6thread17LinearCombinationISJ_Li1EffLNS1L_9ScaleType4KindE0ELNS_15FloatRoundStyleE2ESJ_EENS1_15EpilogueDefaultEEEEEvvEEEEvNT_6ParamsE:
        .type           _ZN7cutlass13device_kernelINS_4gemm6kernel13GemmUniversalIN4cute5tupleIJiiiiEEENS1_10collective13CollectiveMmaINS1_34MainloopSm90TmaGmmaWarpSpecializedILi18ENS5_IJNS4_1CILi1EEESB_SB_EEENS1_35KernelTmaWarpSpecializedCooperativeEEENS5_IJNSA_ILi128EEENSA_ILi64EEENSA_ILi32EEEEEENS_10bfloat16_tENS5_IJlSB_lEEESJ_SK_NS4_8TiledMMAINS4_8MMA_AtomIJNS4_4SM904GMMA27MMA_64x64x16_F32BF16BF16_SSILNSO_5MajorE0ELSQ_0ELNSO_7ScaleInE1ELSR_1EEEEEENS4_6LayoutINS5_IJNSA_ILi2EEESB_SB_EEENS5_IJSB_NSA_ILi0EEESX_EEEEENS5_IJNS4_10UnderscoreES10_S10_EEEEENS4_13SM90_TMA_LOADENS4_14ComposedLayoutINS4_7SwizzleILi2ELi4ELi3EEENS4_18smem_ptr_flag_bitsILi16EEENSU_INS5_IJNSA_ILi8EEESH_EEENS5_IJSH_SB_EEEEEEEvNS4_8identityES13_S1D_vS1E_EENS_8epilogue10collective6detail29Sm90TmaWarpSpecializedAdapterINS1H_15DefaultEpilogueISJ_SK_SK_NS1G_6thread17LinearCombinationISJ_Li1EffLNS1L_9ScaleType4KindE0ELNS_15FloatRoundStyleE2ESJ_EENS1_15EpilogueDefaultEEEEEvvEEEEvNT_6ParamsE,@function
        .size           _ZN7cutlass13device_kernelINS_4gemm6kernel13GemmUniversalIN4cute5tupleIJiiiiEEENS1_10collective13CollectiveMmaINS1_34MainloopSm90TmaGmmaWarpSpecializedILi18ENS5_IJNS4_1CILi1EEESB_SB_EEENS1_35KernelTmaWarpSpecializedCooperativeEEENS5_IJNSA_ILi128EEENSA_ILi64EEENSA_ILi32EEEEEENS_10bfloat16_tENS5_IJlSB_lEEESJ_SK_NS4_8TiledMMAINS4_8MMA_AtomIJNS4_4SM904GMMA27MMA_64x64x16_F32BF16BF16_SSILNSO_5MajorE0ELSQ_0ELNSO_7ScaleInE1ELSR_1EEEEEENS4_6LayoutINS5_IJNSA_ILi2EEESB_SB_EEENS5_IJSB_NSA_ILi0EEESX_EEEEENS5_IJNS4_10UnderscoreES10_S10_EEEEENS4_13SM90_TMA_LOADENS4_14ComposedLayoutINS4_7SwizzleILi2ELi4ELi3EEENS4_18smem_ptr_flag_bitsILi16EEENSU_INS5_IJNSA_ILi8EEESH_EEENS5_IJSH_SB_EEEEEEEvNS4_8identityES13_S1D_vS1E_EENS_8epilogue10collective6detail29Sm90TmaWarpSpecializedAdapterINS1H_15DefaultEpilogueISJ_SK_SK_NS1G_6thread17LinearCombinationISJ_Li1EffLNS1L_9ScaleType4KindE0ELNS_15FloatRoundStyleE2ESJ_EENS1_15EpilogueDefaultEEEEEvvEEEEvNT_6ParamsE,(.L_x_159 - _ZN7cutlass13device_kernelINS_4gemm6kernel13GemmUniversalIN4cute5tupleIJiiiiEEENS1_10collective13CollectiveMmaINS1_34MainloopSm90TmaGmmaWarpSpecializedILi18ENS5_IJNS4_1CILi1EEESB_SB_EEENS1_35KernelTmaWarpSpecializedCooperativeEEENS5_IJNSA_ILi128EEENSA_ILi64EEENSA_ILi32EEEEEENS_10bfloat16_tENS5_IJlSB_lEEESJ_SK_NS4_8TiledMMAINS4_8MMA_AtomIJNS4_4SM904GMMA27MMA_64x64x16_F32BF16BF16_SSILNSO_5MajorE0ELSQ_0ELNSO_7ScaleInE1ELSR_1EEEEEENS4_6LayoutINS5_IJNSA_ILi2EEESB_SB_EEENS5_IJSB_NSA_ILi0EEESX_EEEEENS5_IJNS4_10UnderscoreES10_S10_EEEEENS4_13SM90_TMA_LOADENS4_14ComposedLayoutINS4_7SwizzleILi2ELi4ELi3EEENS4_18smem_ptr_flag_bitsILi16EEENSU_INS5_IJNSA_ILi8EEESH_EEENS5_IJSH_SB_EEEEEEEvNS4_8identityES13_S1D_vS1E_EENS_8epilogue10collective6detail29Sm90TmaWarpSpecializedAdapterINS1H_15DefaultEpilogueISJ_SK_SK_NS1G_6thread17LinearCombinationISJ_Li1EffLNS1L_9ScaleType4KindE0ELNS_15FloatRoundStyleE2ESJ_EENS1_15EpilogueDefaultEEEEEvvEEEEvNT_6ParamsE)
        .other          _ZN7cutlass13device_kernelINS_4gemm6kernel13GemmUniversalIN4cute5tupleIJiiiiEEENS1_10collective13CollectiveMmaINS1_34MainloopSm90TmaGmmaWarpSpecializedILi18ENS5_IJNS4_1CILi1EEESB_SB_EEENS1_35KernelTmaWarpSpecializedCooperativeEEENS5_IJNSA_ILi128EEENSA_ILi64EEENSA_ILi32EEEEEENS_10bfloat16_tENS5_IJlSB_lEEESJ_SK_NS4_8TiledMMAINS4_8MMA_AtomIJNS4_4SM904GMMA27MMA_64x64x16_F32BF16BF16_SSILNSO_5MajorE0ELSQ_0ELNSO_7ScaleInE1ELSR_1EEEEEENS4_6LayoutINS5_IJNSA_ILi2EEESB_SB_EEENS5_IJSB_NSA_ILi0EEESX_EEEEENS5_IJNS4_10UnderscoreES10_S10_EEEEENS4_13SM90_TMA_LOADENS4_14ComposedLayoutINS4_7SwizzleILi2ELi4ELi3EEENS4_18smem_ptr_flag_bitsILi16EEENSU_INS5_IJNSA_ILi8EEESH_EEENS5_IJSH_SB_EEEEEEEvNS4_8identityES13_S1D_vS1E_EENS_8epilogue10collective6detail29Sm90TmaWarpSpecializedAdapterINS1H_15DefaultEpilogueISJ_SK_SK_NS1G_6thread17LinearCombinationISJ_Li1EffLNS1L_9ScaleType4KindE0ELNS_15FloatRoundStyleE2ESJ_EENS1_15EpilogueDefaultEEEEEvvEEEEvNT_6ParamsE,@"STO_CUDA_ENTRY STV_DEFAULT"
_ZN7cutlass13device_kernelINS_4gemm6kernel13GemmUniversalIN4cute5tupleIJiiiiEEENS1_10collective13CollectiveMmaINS1_34MainloopSm90TmaGmmaWarpSpecializedILi18ENS5_IJNS4_1CILi1EEESB_SB_EEENS1_35KernelTmaWarpSpecializedCooperativeEEENS5_IJNSA_ILi128EEENSA_ILi64EEENSA_ILi32EEEEEENS_10bfloat16_tENS5_IJlSB_lEEESJ_SK_NS4_8TiledMMAINS4_8MMA_AtomIJNS4_4SM904GMMA27MMA_64x64x16_F32BF16BF16_SSILNSO_5MajorE0ELSQ_0ELNSO_7ScaleInE1ELSR_1EEEEEENS4_6LayoutINS5_IJNSA_ILi2EEESB_SB_EEENS5_IJSB_NSA_ILi0EEESX_EEEEENS5_IJNS4_10UnderscoreES10_S10_EEEEENS4_13SM90_TMA_LOADENS4_14ComposedLayoutINS4_7SwizzleILi2ELi4ELi3EEENS4_18smem_ptr_flag_bitsILi16EEENSU_INS5_IJNSA_ILi8EEESH_EEENS5_IJSH_SB_EEEEEEEvNS4_8identityES13_S1D_vS1E_EENS_8epilogue10collective6detail29Sm90TmaWarpSpecializedAdapterINS1H_15DefaultEpilogueISJ_SK_SK_NS1G_6thread17LinearCombinationISJ_Li1EffLNS1L_9ScaleType4KindE0ELNS_15FloatRoundStyleE2ESJ_EENS1_15EpilogueDefaultEEEEEvvEEEEvNT_6ParamsE:
[----:B------:R-:W0:Y:S01]  /*0000*/  LDC R1, c[0x0][0x28] ;  /* 0x00000a00ff017b82 */ /* 0x000e220000000800 */
[----:B------:R-:W1:Y:S01]  /*0010*/  S2R R18, SR_TID.X ;  /* 0x0000000000127919 */ /* 0x000e620000002100 */
[----:B------:R-:W-:Y:S01]  /*0020*/  ELECT P0, URZ, PT ;  /* 0x00000000003f782f */ /* 0x000fe20003800000 */
[----:B------:R-:W-:Y:S01]  /*0030*/  BSSY B0, `(.L_x_0) ;  /* 0x000000f000007945 */ /* 0x000fe20003800000 */
[--C-:B-1----:R-:W-:Y:S02]  /*0040*/  SHF.R.U32.HI R0, RZ, 0x5, R18.reuse ;  /* 0x00000005ff007819 */ /* 0x102fe40000011612 */
[----:B------:R-:W-:-:S03]  /*0050*/  SHF.R.U32.HI R22, RZ, 0x7, R18 ;  /* 0x00000007ff167819 */ /* 0x000fc60000011612 */
[----:B------:R-:W1:Y:S04]  /*0060*/  SHFL.IDX PT, R5, R0, RZ, 0x1f ;  /* 0x00001fff00057589 */ /* 0x000e6800000e0000 */
[----:B------:R2:W3:Y:S01]  /*0070*/  SHFL.IDX PT, R8, R22, RZ, 0x1f ;  /* 0x00001fff16087589 */ /* 0x0004e200000e0000 */
[----:B-1----:R-:W-:-:S13]  /*0080*/  ISETP.NE.OR P0, PT, R5, RZ, !P0 ;  /* 0x000000ff0500720c */ /* 0x002fda0004705670 */
[----:B0-23--:R-:W-:Y:S05]  /*0090*/  @P0 BRA `(.L_x_1) ;  /* 0x0000000000200947 */ /* 0x00dfea0003800000 */
[----:B------:R-:W-:Y:S02]  /*00a0*/  ULDC.64 UR4, c[0x0][0x198] ;  /* 0x0000660000047ab9 */ /* 0x000fe40000000a00 */
[----:B------:R-:W-:Y:S02]  /*00b0*/  UIADD3 UR6, UP0, UR4, 0xf0, URZ ;  /* 0x000000f004067890 */ /* 0x000fe4000ff1e03f */
[----:B------:R-:W-:Y:S02]  /*00c0*/  UIADD3 UR4, UP1, UR4, 0x1f0, URZ ;  /* 0x000001f004047890 */ /* 0x000fe4000ff3e03f */
[----:B------:R-:W-:Y:S02]  /*00d0*/  UIADD3.X UR7, URZ, UR5, URZ, UP0, !UPT ;  /* 0x000000053f077290 */ /* 0x000fe400087fe43f */
[----:B------:R-:W-:-:S07]  /*00e0*/  UIADD3.X UR5, URZ, UR5, URZ, UP1, !UPT ;  /* 0x000000053f057290 */ /* 0x000fce0008ffe43f */
[----:B------:R0:W-:Y:S02]  /*00f0*/  UTMACCTL.PF [UR6] ;  /* 0x00000000060079b9 */ /* 0x0001e40008040000 */
[----:B------:R0:W-:Y:S02]  /*0100*/  UTMACCTL.PF [UR4] ;  /* 0x00000000040079b9 */ /* 0x0001e40008040000 */
[----:B0-----:R-:W-:Y:S01]  /*0110*/  NOP ;  /* 0x0000000000007918 */ /* 0x001fe20000000000 */
.L_x_1:
[----:B------:R-:W-:Y:S05]  /*0120*/  BSYNC B0 ;  /* 0x0000000000007941 */ /* 0x000fea0003800000 */
.L_x_0:
[----:B------:R-:W0:Y:S02]  /*0130*/  SHFL.IDX PT, R2, R0, RZ, 0x1f ;  /* 0x00001fff00027589 */ /* 0x000e2400000e0000 */
[----:B0-----:R-:W-:-:S13]  /*0140*/  ISETP.NE.AND P0, PT, R2, RZ, PT ;  /* 0x000000ff0200720c */ /* 0x001fda0003f05270 */
[----:B------:R-:W-:Y:S05]  /*0150*/  @P0 BRA `(.L_x_2) ;  /* 0x0000000000d40947 */ /* 0x000fea0003800000 */
[----:B------:R-:W-:Y:S01]  /*0160*/  ELECT P0, URZ, PT ;  /* 0x00000000003f782f */ /* 0x000fe20003800000 */
[----:B------:R-:W-:-:S12]  /*0170*/  BSSY B0, `(.L_x_2) ;  /* 0x0000033000007945 */ /* 0x000fd80003800000 */
[----:B------:R-:W-:Y:S05]  /*0180*/  @!P0 BRA `(.L_x_3) ;  /* 0x0000000000c48947 */ /* 0x000fea0003800000 */
[----:B------:R-:W0:Y:S01]  /*0190*/  S2UR UR8, SR_CgaCtaId ;  /* 0x00000000000879c3 */ /* 0x000e220000008800 */
[----:B------:R-:W-:Y:S01]  /*01a0*/  UMOV UR4, 0x400 ;  /* 0x0000040000047882 */ /* 0x000fe20000000000 */
[----:B------:R-:W-:Y:S01]  /*01b0*/  UMOV UR5, 0x1 ;  /* 0x0000000100057882 */ /* 0x000fe20000000000 */
[----:B------:R-:W-:Y:S02]  /*01c0*/  UMOV UR6, 0x100 ;  /* 0x0000010000067882 */ /* 0x000fe40000000000 */
[----:B------:R-:W-:-:S04]  /*01d0*/  UIADD3 UR6, -UR6, 0x100000, URZ ;  /* 0x0010000006067890 */ /* 0x000fc8000fffe13f */
[----:B------:R-:W-:Y:S02]  /*01e0*/  USHF.L.U32 UR7, UR6, 0xb, URZ ;  /* 0x0000000b06077899 */ /* 0x000fe4000800063f */
[----:B------:R-:W-:Y:S02]  /*01f0*/  USHF.L.U32 UR6, UR6, 0x1, URZ ;  /* 0x0000000106067899 */ /* 0x000fe4000800063f */
[----:B0-----:R-:W-:Y:S02]  /*0200*/  ULEA UR8, UR8, UR4, 0x18 ;  /* 0x0000000408087291 */ /* 0x001fe4000f8ec03f */
[----:B------:R-:W-:-:S04]  /*0210*/  UIADD3 UR4, -UR5, 0x100000, URZ ;  /* 0x0010000005047890 */ /* 0x000fc8000fffe13f */
[----:B------:R-:W-:Y:S02]  /*0220*/  USHF.L.U32 UR5, UR4, 0xb, URZ ;  /* 0x0000000b04057899 */ /* 0x000fe4000800063f */
[----:B------:R-:W-:Y:S01]  /*0230*/  USHF.L.U32 UR4, UR4, 0x1, URZ ;  /* 0x0000000104047899 */ /* 0x000fe2000800063f */
[----:B------:R-:W0:Y:S11]  /*0240*/  FENCE.VIEW.ASYNC.S ;  /* 0x00000000000073c6 */ /* 0x000e360000000000 */
[----:B0-----:R0:W1:Y:S01]  /*0250*/  SYNCS.EXCH.64 URZ, [UR8], UR4 ;  /* 0x00000004083f75b2 */ /* 0x0010620008000100 */
[----:B------:R0:W2:Y:S01]  /*0260*/  SYNCS.EXCH.64 URZ, [UR8+0x90], UR6 ;  /* 0x00009006083f75b2 */ /* 0x0000a20008000100 */
[----:B------:R0:W3:Y:S01]  /*0270*/  SYNCS.EXCH.64 URZ, [UR8+0x8], UR4 ;  /* 0x00000804083f75b2 */ /* 0x0000e20008000100 */
[----:B------:R0:W4:Y:S01]  /*0280*/  SYNCS.EXCH.64 URZ, [UR8+0x98], UR6 ;  /* 0x00009806083f75b2 */ /* 0x0001220008000100 */
[----:B------:R0:W0:Y:S01]  /*0290*/  SYNCS.EXCH.64 URZ, [UR8+0x10], UR4 ;  /* 0x00001004083f75b2 */ /* 0x0000220008000100 */
        /* <DEDUP_REMOVED lines=31> */
[----:B-1234-:R-:W-:Y:S01]  /*0490*/  NOP ;  /* 0x0000000000007918 */ /* 0x01efe20000000000 */
.L_x_3:
[----:B0-----:R-:W-:Y:S05]  /*04a0*/  BSYNC B0 ;  /* 0x0000000000007941 */ /* 0x001fea0003800000 */
.L_x_2:
[----:B------:R-:W0:Y:S01]  /*04b0*/  SHFL.IDX PT, R0, R0, RZ, 0x1f ;  /* 0x00001fff00007589 */ /* 0x000e2200000e0000 */
[----:B------:R-:W-:Y:S01]  /*04c0*/  ELECT P0, URZ, PT ;  /* 0x00000000003f782f */ /* 0x000fe20003800000 */
[----:B------:R-:W1:Y:S01]  /*04d0*/  LDC R2, c[0x0][0x65c] ;  /* 0x00019700ff027b82 */ /* 0x000e620000000800 */
[----:B------:R-:W-:Y:S01]  /*04e0*/  SHF.R.S32.HI R6, RZ, 0x1f, R5 ;  /* 0x0000001fff067819 */ /* 0x000fe20000011405 */
[----:B------:R-:W2:Y:S01]  /*04f0*/  S2R R3, SR_CTAID.Y ;  /* 0x0000000000037919 */ /* 0x000ea20000002600 */
[----:B------:R-:W-:Y:S01]  /*0500*/  UMOV UR4, 0x20 ;  /* 0x0000002000047882 */ /* 0x000fe20000000000 */
[----:B------:R-:W-:Y:S01]  /*0510*/  ISETP.NE.AND P2, PT, R8, RZ, PT ;  /* 0x000000ff0800720c */ /* 0x000fe20003f45270 */
[----:B------:R-:W-:Y:S01]  /*0520*/  NOP ;  /* 0x0000000000007918 */ /* 0x000fe20000000000 */
[----:B------:R-:W3:Y:S01]  /*0530*/  S2R R4, SR_CTAID.X ;  /* 0x0000000000047919 */ /* 0x000ee20000002500 */
[----:B------:R-:W-:Y:S01]  /*0540*/  LEA.HI R6, R6, R5, RZ, 0x2 ;  /* 0x0000000506067211 */ /* 0x000fe200078f10ff */
[----:B------:R-:W-:Y:S01]  /*0550*/  NOP ;  /* 0x0000000000007918 */ /* 0x000fe20000000000 */
[----:B0-----:R-:W-:-:S02]  /*0560*/  ISETP.NE.OR P0, PT, R0, RZ, !P0 ;  /* 0x000000ff0000720c */ /* 0x001fc40004705670 */
[----:B-1----:R-:W-:-:S04]  /*0570*/  ISETP.NE.AND P3, PT, R2, 0x1, PT ;  /* 0x000000010200780c */ /* 0x002fc80003f65270 */
[----:B------:R-:W-:Y:S02]  /*0580*/  P2R R0, PR, RZ, 0x8 ;  /* 0x00000008ff007803 */ /* 0x000fe40000000000 */
[----:B------:R-:W-:-:S05]  /*0590*/  LOP3.LUT R0, R6, 0xfffffffc, RZ, 0xc0, !PT ;  /* 0xfffffffc06007812 */ /* 0x000fca00078ec0ff */
[----:B------:R-:W-:Y:S01]  /*05a0*/  VOTEU.ALL UP0, P0 ;  /* 0x00000000003f7886 */ /* 0x000fe20000000000 */
[----:B------:R-:W-:Y:S01]  /*05b0*/  IMAD.IADD R0, R5, 0x1, -R0 ;  /* 0x0000000105007824 */ /* 0x000fe200078e0a00 */
[----:B------:R-:W3:Y:S01]  /*05c0*/  @P3 LDC R17, c[0x0][0x10] ;  /* 0x00000400ff113b82 */ /* 0x000ee20000000800 */
[----:B------:R-:W-:Y:S01]  /*05d0*/  VOTEU.ALL UP1, P0 ;  /* 0x00000000003f7886 */ /* 0x000fe20000020000 */
[----:B--2---:R-:W-:Y:S01]  /*05e0*/  @P3 IMAD.MOV.U32 R6, RZ, RZ, R3 ;  /* 0x000000ffff063224 */ /* 0x004fe200078e0003 */
[----:B------:R-:W-:Y:S01]  /*05f0*/  @!UP0 UMOV UR6, 0x400 ;  /* 0x0000040000068882 */ /* 0x000fe20000000000 */
[----:B------:R-:W-:-:S04]  /*0600*/  @!UP0 UIADD3 UR4, -UR4, 0x100000, URZ ;  /* 0x0010000004048890 */ /* 0x000fc8000fffe13f */
[----:B------:R-:W-:Y:S02]  /*0610*/  @!UP0 USHF.L.U32 UR5, UR4, 0xb, URZ ;  /* 0x0000000b04058899 */ /* 0x000fe4000800063f */
[----:B------:R-:W-:Y:S01]  /*0620*/  @!UP0 USHF.L.U32 UR4, UR4, 0x1, URZ ;  /* 0x0000000104048899 */ /* 0x000fe2000800063f */
[----:B------:R-:W-:Y:S02]  /*0630*/  @P3 IMAD.MOV.U32 R7, RZ, RZ, RZ ;  /* 0x000000ffff073224 */ /* 0x000fe400078e00ff */
[----:B------:R-:W-:Y:S01]  /*0640*/  IMAD.MOV.U32 R5, RZ, RZ, RZ ;  /* 0x000000ffff057224 */ /* 0x000fe200078e00ff */
[----:B------:R-:W0:Y:S01]  /*0650*/  @!UP0 S2UR UR7, SR_CgaCtaId ;  /* 0x00000000000789c3 */ /* 0x000e220000008800 */
[----:B------:R-:W-:-:S07]  /*0660*/  @P3 IMAD.MOV.U32 R11, RZ, RZ, RZ ;  /* 0x000000ffff0b3224 */ /* 0x000fce00078e00ff */
[----:B------:R-:W1:Y:S01]  /*0670*/  @!P3 LDC R9, c[0x0][0xc] ;  /* 0x00000300ff09bb82 */ /* 0x000e620000000800 */
[----:B---3--:R-:W-:-:S04]  /*0680*/  @P3 IMAD.WIDE.U32 R16, R4, R17, R6 ;  /* 0x0000001104103225 */ /* 0x008fc800078e0006 */
[----:B------:R-:W-:Y:S01]  /*0690*/  @P3 IMAD.IADD R17, R17, 0x1, R11 ;  /* 0x0000000111113824 */ /* 0x000fe200078e020b */
[----:B0-----:R-:W-:Y:S01]  /*06a0*/  @!UP0 ULEA UR6, UR7, UR6, 0x18 ;  /* 0x0000000607068291 */ /* 0x001fe2000f8ec03f */
[----:B------:R-:W-:Y:S01]  /*06b0*/  VOTEU.ALL UP0, P0 ;  /* 0x00000000003f7886 */ /* 0x000fe20000000000 */
[----:B------:R-:W-:-:S04]  /*06c0*/  ISETP.NE.AND P0, PT, R0, 0x3, PT ;  /* 0x000000030000780c */ /* 0x000fc80003f05270 */
[----:B------:R-:W-:Y:S01]  /*06d0*/  ISETP.EQ.OR P0, PT, R0, RZ, !P0 ;  /* 0x000000ff0000720c */ /* 0x000fe20004702670 */
[----:B-1----:R-:W-:-:S03]  /*06e0*/  @!P3 IMAD.WIDE.U32 R6, R9, R3, R4 ;  /* 0x000000030906b225 */ /* 0x002fc600078e0004 */
[C---:B------:R-:W-:Y:S01]  /*06f0*/  ISETP.EQ.AND P0, PT, R8.reuse, RZ, P0 ;  /* 0x000000ff0800720c */ /* 0x040fe20000702270 */
[----:B------:R-:W-:Y:S01]  /*0700*/  VIADD R8, R8, 0xffffffff ;  /* 0xffffffff08087836 */ /* 0x000fe20000000000 */
[----:B------:R-:W0:Y:S02]  /*0710*/  FENCE.VIEW.ASYNC.S ;  /* 0x00000000000073c6 */ /* 0x000e240000000000 */
[----:B0-----:R0:W1:Y:S01]  /*0720*/  @!UP0 SYNCS.EXCH.64 URZ, [UR6+0x130], UR4 ;  /* 0x00013004063f85b2 */ /* 0x0010620008000100 */
[----:B------:R-:W-:Y:S01]  /*0730*/  @!P3 IMAD.MOV.U32 R16, RZ, RZ, R6 ;  /* 0x000000ffff10b224 */ /* 0x000fe200078e0006 */
[----:B------:R-:W-:Y:S01]  /*0740*/  SEL R19, RZ, 0x1, !P0 ;  /* 0x00000001ff137807 */ /* 0x000fe20004000000 */
[----:B------:R-:W-:Y:S01]  /*0750*/  @!P3 IMAD.MOV.U32 R17, RZ, RZ, R7 ;  /* 0x000000ffff11b224 */ /* 0x000fe200078e0007 */
[----:B------:R-:W-:-:S04]  /*0760*/  ISETP.GE.U32.AND P1, PT, R8, 0x2, PT ;  /* 0x000000020800780c */ /* 0x000fc80003f26070 */
[----:B------:R-:W-:Y:S01]  /*0770*/  SEL R19, R19, 0x2, P1 ;  /* 0x0000000213137807 */ /* 0x000fe20000800000 */
[----:B------:R0:W1:Y:S01]  /*0780*/  @!UP1 SYNCS.EXCH.64 URZ, [UR6+0x138], UR4 ;  /* 0x00013804063f95b2 */ /* 0x0000620008000100 */
[----:B------:R-:W-:Y:S01]  /*0790*/  NOP ;  /* 0x0000000000007918 */ /* 0x000fe20000000000 */
[----:B-1----:R-:W-:Y:S06]  /*07a0*/  BAR.SYNC.DEFER_BLOCKING 0x0 ;  /* 0x0000000000007b1d */ /* 0x002fec0000010000 */
[----:B------:R-:W-:Y:S05]  /*07b0*/  @!P2 BRA `(.L_x_4) ;  /* 0x0000003c009ca947 */ /* 0x000fea0003800000 */
[----:B------:R-:W-:-:S13]  /*07c0*/  ISETP.GT.U32.AND P0, PT, R8, 0x1, PT ;  /* 0x000000010800780c */ /* 0x000fda0003f04070 */
[----:B0-----:R-:W-:Y:S05]  /*07d0*/  @P0 EXIT ;  /* 0x000000000000094d */ /* 0x001fea0003800000 */
[----:B------:R-:W-:Y:S01]  /*07e0*/  ULDC.64 UR4, c[0x0][0x650] ;  /* 0x0001940000047ab9 */ /* 0x000fe20000000a00 */
[----:B------:R-:W-:Y:S01]  /*07f0*/  PRMT R0, RZ, 0x7610, R0 ;  /* 0x00007610ff007816 */ /* 0x000fe20000000000 */
[----:B------:R-:W-:Y:S01]  /*0800*/  IMAD.MOV.U32 R58, RZ, RZ, -0x1 ;  /* 0xffffffffff3a7424 */ /* 0x000fe200078e00ff */
[----:B------:R-:W-:Y:S01]  /*0810*/  ISETP.GE.U32.AND P0, PT, R16, UR4, PT ;  /* 0x0000000410007c0c */ /* 0x000fe2000bf06070 */
[----:B------:R-:W-:Y:S02]  /*0820*/  IMAD.MOV.U32 R59, RZ, RZ, -0x1 ;  /* 0xffffffffff3b7424 */ /* 0x000fe400078e00ff */
[----:B------:R-:W-:Y:S01]  /*0830*/  IMAD.MOV.U32 R57, RZ, RZ, -0x1 ;  /* 0xffffffffff397424 */ /* 0x000fe200078e00ff */
[----:B------:R-:W-:-:S13]  /*0840*/  ISETP.GE.U32.AND.EX P0, PT, R17, UR5, PT, P0 ;  /* 0x0000000511007c0c */ /* 0x000fda000bf06100 */
[----:B------:R-:W-:Y:S05]  /*0850*/  @P0 BRA `(.L_x_5) ;  /* 0x0000000400540947 */ /* 0x000fea0003800000 */
[----:B------:R-:W0:Y:S01]  /*0860*/  LDC.64 R14, c[0x0][0x628] ;  /* 0x00018a00ff0e7b82 */ /* 0x000e220000000a00 */
[----:B------:R-:W-:Y:S02]  /*0870*/  IMAD.MOV.U32 R6, RZ, RZ, R16 ;  /* 0x000000ffff067224 */ /* 0x000fe400078e0010 */
[----:B------:R-:W-:-:S05]  /*0880*/  IMAD.MOV.U32 R7, RZ, RZ, R17 ;  /* 0x000000ffff077224 */ /* 0x000fca00078e0011 */
[----:B------:R-:W1:Y:S08]  /*0890*/  LDC R0, c[0x0][0x630] ;  /* 0x00018c00ff007b82 */ /* 0x000e700000000800 */
[----:B------:R-:W2:Y:S01]  /*08a0*/  LDC.64 R20, c[0x0][0x620] ;  /* 0x00018800ff147b82 */ /* 0x000ea20000000a00 */
[----:B0-----:R-:W-:-:S04]  /*08b0*/  ISETP.NE.U32.AND P0, PT, R14, RZ, PT ;  /* 0x000000ff0e00720c */ /* 0x001fc80003f05070 */
[----:B------:R-:W-:-:S13]  /*08c0*/  ISETP.NE.AND.EX P0, PT, R15, RZ, PT, P0 ;  /* 0x000000ff0f00720c */ /* 0x000fda0003f05300 */
[----:B-12---:R-:W-:Y:S05]  /*08d0*/  @!P0 BRA `(.L_x_6) ;  /* 0x0000000000288947 */ /* 0x006fea0003800000 */
[----:B------:R-:W0:Y:S02]  /*08e0*/  LDC R11, c[0x0][0x634] ;  /* 0x00018d00ff0b7b82 */ /* 0x000e240000000800 */
[----:B0-----:R-:W-:-:S05]  /*08f0*/  IADD3 R11, P0, R16, R11, RZ ;  /* 0x0000000b100b7210 */ /* 0x001fca0007f1e0ff */
[----:B------:R-:W-:-:S04]  /*0900*/  IMAD.X R13, RZ, RZ, R17, P0 ;  /* 0x000000ffff0d7224 */ /* 0x000fc800000e0611 */
[----:B------:R-:W-:-:S04]  /*0910*/  IMAD.WIDE.U32 R6, R13, R14, RZ ;  /* 0x0000000e0d067225 */ /* 0x000fc800078e00ff */
[----:B------:R-:W-:-:S04]  /*0920*/  IMAD.WIDE.U32 R8, P0, R11, R15, R6 ;  /* 0x0000000f0b087225 */ /* 0x000fc80007800006 */
[----:B------:R-:W-:-:S04]  /*0930*/  IMAD.WIDE.U32 R6, R11, R14, RZ ;  /* 0x0000000e0b067225 */ /* 0x000fc800078e00ff */
[----:B------:R-:W-:Y:S01]  /*0940*/  IMAD.X R11, RZ, RZ, RZ, P0 ;  /* 0x000000ffff0b7224 */ /* 0x000fe200000e06ff */
[----:B------:R-:W-:Y:S01]  /*0950*/  IADD3 RZ, P0, R7, R8, RZ ;  /* 0x0000000807ff7210 */ /* 0x000fe20007f1e0ff */
[----:B------:R-:W-:-:S04]  /*0960*/  IMAD.MOV.U32 R10, RZ, RZ, R9 ;  /* 0x000000ffff0a7224 */ /* 0x000fc800078e0009 */
[----:B------:R-:W-:-:S08]  /*0970*/  IMAD.WIDE.U32.X R6, R13, R15, R10, P0 ;  /* 0x0000000f0d067225 */ /* 0x000fd000000e040a */
.L_x_6:
[-CC-:B------:R-:W-:Y:S01]  /*0980*/  SHF.R.U64 R57, R6, R0.reuse, R7.reuse ;  /* 0x0000000006397219 */ /* 0x180fe20000001207 */
[----:B------:R-:W0:Y:S01]  /*0990*/  LDC R10, c[0x0][0x618] ;  /* 0x00018600ff0a7b82 */ /* 0x000e220000000800 */
[----:B------:R-:W-:Y:S01]  /*09a0*/  SHF.R.U32.HI R5, RZ, R0, R7 ;  /* 0x00000000ff057219 */ /* 0x000fe20000011607 */
[----:B------:R-:W-:Y:S01]  /*09b0*/  ULDC UR4, c[0x0][0x150] ;  /* 0x0000540000047ab9 */ /* 0x000fe20000000800 */
[----:B------:R-:W-:Y:S02]  /*09c0*/  IADD3 R9, P0, RZ, -R57, RZ ;  /* 0x80000039ff097210 */ /* 0x000fe40007f1e0ff */
[----:B------:R-:W-:-:S03]  /*09d0*/  I2FP.F32.U32 R0, R4 ;  /* 0x0000000400007245 */ /* 0x000fc60000201000 */
[----:B------:R-:W1:Y:S01]  /*09e0*/  LDC.64 R28, c[0x0][0x640] ;  /* 0x00019000ff1c7b82 */ /* 0x000e620000000a00 */
[----:B------:R-:W-:Y:S02]  /*09f0*/  IMAD.X R11, RZ, RZ, ~R5, P0 ;  /* 0x000000ffff0b7224 */ /* 0x000fe400000e0e05 */
[----:B------:R-:W-:Y:S01]  /*0a00*/  FMUL R0, R0, UR4 ;  /* 0x0000000400007c20 */ /* 0x000fe20008400000 */
[----:B------:R-:W-:Y:S01]  /*0a10*/  IMAD.WIDE.U32 R6, R9, R20, R16 ;  /* 0x0000001409067225 */ /* 0x000fe200078e0010 */
[----:B------:R-:W-:-:S03]  /*0a20*/  ULDC UR4, c[0x0][0x154] ;  /* 0x0000550000047ab9 */ /* 0x000fc60000000800 */
[----:B------:R-:W-:Y:S01]  /*0a30*/  IMAD R8, R11, R20, RZ ;  /* 0x000000140b087224 */ /* 0x000fe200078e02ff */
[----:B------:R-:W2:Y:S01]  /*0a40*/  LDC R5, c[0x0][0x144] ;  /* 0x00005100ff057b82 */ /* 0x000ea20000000800 */
[----:B------:R-:W3:Y:S02]  /*0a50*/  F2I.U32.TRUNC.NTZ R0, R0 ;  /* 0x0000000000007305 */ /* 0x000ee4000020f000 */
[----:B------:R-:W-:-:S04]  /*0a60*/  IMAD R9, R9, R21, R8 ;  /* 0x0000001509097224 */ /* 0x000fc800078e0208 */
[----:B------:R-:W-:Y:S01]  /*0a70*/  IMAD.IADD R7, R7, 0x1, R9 ;  /* 0x0000000107077824 */ /* 0x000fe200078e0209 */
[----:B------:R-:W4:Y:S01]  /*0a80*/  LDC R12, c[0x0][0x608] ;  /* 0x00018200ff0c7b82 */ /* 0x000f220000000800 */
[----:B------:R-:W-:-:S03]  /*0a90*/  IMAD.MOV.U32 R9, RZ, RZ, -0x1 ;  /* 0xffffffffff097424 */ /* 0x000fc600078e00ff */
[-CC-:B0-----:R-:W-:Y:S02]  /*0aa0*/  SHF.R.U64 R20, R6, R10.reuse, R7.reuse ;  /* 0x0000000a06147219 */ /* 0x181fe40000001207 */
[----:B------:R-:W-:Y:S02]  /*0ab0*/  I2FP.F32.U32 R6, R3 ;  /* 0x0000000300067245 */ /* 0x000fe40000201000 */
[----:B------:R-:W0:Y:S01]  /*0ac0*/  LDC R26, c[0x0][0x658] ;  /* 0x00019600ff1a7b82 */ /* 0x000e220000000800 */
[----:B-1----:R-:W-:Y:S01]  /*0ad0*/  ISETP.NE.U32.AND P0, PT, R28, RZ, PT ;  /* 0x000000ff1c00720c */ /* 0x002fe20003f05070 */
[----:B---3--:R-:W-:Y:S01]  /*0ae0*/  IMAD.MOV R8, RZ, RZ, -R0 ;  /* 0x000000ffff087224 */ /* 0x008fe200078e0a00 */
[----:B------:R-:W-:Y:S01]  /*0af0*/  SHF.R.U32.HI R7, RZ, R10, R7 ;  /* 0x0000000aff077219 */ /* 0x000fe20000011607 */
[----:B------:R-:W-:Y:S01]  /*0b00*/  FMUL R6, R6, UR4 ;  /* 0x0000000406067c20 */ /* 0x000fe20008400000 */
[----:B------:R-:W-:-:S03]  /*0b10*/  ISETP.NE.AND.EX P0, PT, R29, RZ, PT, P0 ;  /* 0x000000ff1d00720c */ /* 0x000fc60003f05300 */
[----:B------:R-:W1:Y:S01]  /*0b20*/  LDC R14, c[0x0][0x148] ;  /* 0x00005200ff0e7b82 */ /* 0x000e620000000800 */
[----:B--2---:R-:W-:-:S07]  /*0b30*/  IMAD R0, R5, R8, R4 ;  /* 0x0000000805007224 */ /* 0x004fce00078e0204 */
[----:B------:R-:W2:Y:S01]  /*0b40*/  LDC R24, c[0x0][0x600] ;  /* 0x00018000ff187b82 */ /* 0x000ea20000000800 */
[-CC-:B----4-:R-:W-:Y:S02]  /*0b50*/  SHF.R.U64 R30, R20, R12.reuse, R7.reuse ;  /* 0x0000000c141e7219 */ /* 0x190fe40000001207 */
[----:B------:R-:W-:Y:S01]  /*0b60*/  SHF.R.U32.HI R5, RZ, R12, R7 ;  /* 0x0000000cff057219 */ /* 0x000fe20000011607 */
[----:B------:R-:W-:Y:S01]  /*0b70*/  IMAD.MOV.U32 R7, RZ, RZ, 0x1 ;  /* 0x00000001ff077424 */ /* 0x000fe200078e00ff */
[----:B------:R3:W4:Y:S03]  /*0b80*/  F2I.U32.TRUNC.NTZ R12, R6 ;  /* 0x00000006000c7305 */ /* 0x000726000020f000 */
[----:B------:R-:W1:Y:S01]  /*0b90*/  LDC R15, c[0x0][0x648] ;  /* 0x00019200ff0f7b82 */ /* 0x000e620000000800 */
[-C--:B0-----:R-:W-:Y:S02]  /*0ba0*/  SHF.L.U32 R4, R9, R26.reuse, RZ ;  /* 0x0000001a09047219 */ /* 0x081fe400000006ff */
[----:B------:R-:W-:-:S02]  /*0bb0*/  SHF.R.U64 R32, R30, R26, R5 ;  /* 0x0000001a1e207219 */ /* 0x000fc40000001205 */
[----:B------:R-:W-:Y:S02]  /*0bc0*/  LOP3.LUT R11, RZ, R4, RZ, 0x33, !PT ;  /* 0x00000004ff0b7212 */ /* 0x000fe400078e33ff */
[-C--:B------:R-:W-:Y:S01]  /*0bd0*/  SHF.R.U32.HI R5, RZ, R26.reuse, R5 ;  /* 0x0000001aff057219 */ /* 0x080fe20000011605 */
[----:B------:R-:W0:Y:S01]  /*0be0*/  LDC R21, c[0x0][0x638] ;  /* 0x00018e00ff157b82 */ /* 0x000e220000000800 */
[----:B------:R-:W-:Y:S01]  /*0bf0*/  SHF.L.U32 R10, R7, R26, RZ ;  /* 0x0000001a070a7219 */ /* 0x000fe200000006ff */
[----:B------:R-:W-:-:S06]  /*0c00*/  IMAD.MOV.U32 R4, RZ, RZ, R32 ;  /* 0x000000ffff047224 */ /* 0x000fcc00078e0020 */
[----:B------:R-:W0:Y:S01]  /*0c10*/  LDC R58, c[0x0][0x610] ;  /* 0x00018400ff3a7b82 */ /* 0x000e220000000800 */
[----:B---34-:R-:W-:Y:S05]  /*0c20*/  @!P0 BRA `(.L_x_7) ;  /* 0x0000000000288947 */ /* 0x018fea0003800000 */
[----:B------:R-:W3:Y:S02]  /*0c30*/  LDC R9, c[0x0][0x64c] ;  /* 0x00019300ff097b82 */ /* 0x000ee40000000800 */
[----:B---3--:R-:W-:-:S05]  /*0c40*/  IADD3 R9, P0, R32, R9, RZ ;  /* 0x0000000920097210 */ /* 0x008fca0007f1e0ff */
        /* <DEDUP_REMOVED lines=8> */
.L_x_7:
[----:B-1----:R-:W-:Y:S01]  /*0cd0*/  SHF.R.U64 R4, R4, R15, R5 ;  /* 0x0000000f04047219 */ /* 0x002fe20000001205 */
[----:B--2---:R-:W-:Y:S01]  /*0ce0*/  VIADD R5, R24, 0xffffffff ;  /* 0xffffffff18057836 */ /* 0x004fe20000000000 */
[----:B------:R-:W-:Y:S01]  /*0cf0*/  LOP3.LUT R11, R30, R11, RZ, 0xc0, !PT ;  /* 0x0000000b1e0b7212 */ /* 0x000fe200078ec0ff */
[----:B------:R-:W-:Y:S02]  /*0d00*/  IMAD.MOV R12, RZ, RZ, -R12 ;  /* 0x000000ffff0c7224 */ /* 0x000fe400078e0a0c */
[----:B------:R-:W-:Y:S01]  /*0d10*/  IMAD.MOV R6, RZ, RZ, -R4 ;  /* 0x000000ffff067224 */ /* 0x000fe200078e0a04 */
[----:B------:R-:W-:Y:S01]  /*0d20*/  LOP3.LUT R5, R20, R5, RZ, 0xc0, !PT ;  /* 0x0000000514057212 */ /* 0x000fe200078ec0ff */
[----:B------:R-:W-:Y:S02]  /*0d30*/  @P3 IMAD R0, R14, R12, R3 ;  /* 0x0000000c0e003224 */ /* 0x000fe400078e0203 */
[----:B------:R-:W-:Y:S02]  /*0d40*/  IMAD R11, R10, R4, R11 ;  /* 0x000000040a0b7224 */ /* 0x000fe400078e020b */
[----:B0-----:R-:W-:-:S02]  /*0d50*/  IMAD R3, R6, R21, R32 ;  /* 0x0000001506037224 */ /* 0x001fc400078e0220 */
[----:B------:R-:W-:Y:S02]  /*0d60*/  IMAD R58, R11, R58, R0 ;  /* 0x0000003a0b3a7224 */ /* 0x000fe400078e0200 */
[----:B------:R-:W-:Y:S02]  /*0d70*/  IMAD R3, R3, R24, R5 ;  /* 0x0000001803037224 */ /* 0x000fe400078e0205 */
[----:B------:R-:W-:-:S03]  /*0d80*/  IMAD.MOV.U32 R0, RZ, RZ, 0x1 ;  /* 0x00000001ff007424 */ /* 0x000fc600078e00ff */
[----:B------:R-:W-:Y:S02]  /*0d90*/  SEL R59, R3, R58, !P3 ;  /* 0x0000003a033b7207 */ /* 0x000fe40005800000 */
[----:B------:R-:W-:-:S07]  /*0da0*/  SEL R58, R58, R3, !P3 ;  /* 0x000000033a3a7207 */ /* 0x000fce0005800000 */
.L_x_5:
[----:B------:R-:W-:-:S08]  /*0db0*/  NOP ;  /* 0x0000000000007918 */ /* 0x000fd00000000000 */
[----:B------:R-:W0:Y:S02]  /*0dc0*/  USETMAXREG.TRY_ALLOC.CTAPOOL UP0, 0xe8 ;  /* 0x000000e8000079c8 */ /* 0x000e240008000600 */
[----:B0-----:R-:W-:-:S13]  /*0dd0*/  PLOP3.LUT P0, PT, PT, PT, UP0, 0x80, 0x0 ;  /* 0x000000000000781c */ /* 0x001fda0003f0f008 */
[----:B------:R-:W-:Y:S05]  /*0de0*/  @!P0 BRA `(.L_x_5) ;  /* 0xfffffffc00f08947 */ /* 0x000fea000383ffff */
[----:B------:R-:W-:Y:S01]  /*0df0*/  ULDC.64 UR4, c[0x0][0x598] ;  /* 0x0001660000047ab9 */ /* 0x000fe20000000a00 */
[----:B------:R-:W-:Y:S01]  /*0e00*/  ULDC.64 UR36, c[0x0][0x208] ;  /* 0x0000820000247ab9 */ /* 0x000fe20000000a00 */
[----:B------:R-:W-:-:S04]  /*0e10*/  ISETP.NE.U32.AND P0, PT, RZ, UR4, PT ;  /* 0x00000004ff007c0c */ /* 0x000fc8000bf05070 */
[----:B------:R-:W-:-:S13]  /*0e20*/  ISETP.NE.AND.EX P0, PT, RZ, UR5, PT, P0 ;  /* 0x00000005ff007c0c */ /* 0x000fda000bf05300 */
[----:B------:R-:W-:Y:S05]  /*0e30*/  @!P0 BRA `(.L_x_8) ;  /* 0x00000000001c8947 */ /* 0x000fea0003800000 */
[----:B------:R-:W0:Y:S02]  /*0e40*/  LDC.64 R4, c[0x0][0x598] ;  /* 0x00016600ff047b82 */ /* 0x000e240000000a00 */
[----:B0-----:R-:W2:Y:S02]  /*0e50*/  LDG.E.64 R4, desc[UR36][R4.64] ;  /* 0x0000002404047981 */ /* 0x001ea4000c1e1b00 */
[----:B--2---:R-:W-:-:S04]  /*0e60*/  ISETP.NE.U32.AND P0, PT, R4, RZ, PT ;  /* 0x000000ff0400720c */ /* 0x004fc80003f05070 */
[----:B------:R-:W-:-:S13]  /*0e70*/  ISETP.NE.AND.EX P0, PT, R5, RZ, PT, P0 ;  /* 0x000000ff0500720c */ /* 0x000fda0003f05300 */
[----:B------:R-:W-:Y:S05]  /*0e80*/  @!P0 BRA `(.L_x_8) ;  /* 0x0000000000088947 */ /* 0x000fea0003800000 */
[----:B------:R0:W5:Y:S01]  /*0e90*/  LD.E R23, desc[UR36][R4.64] ;  /* 0x0000002404177980 */ /* 0x000162000c101900 */
[----:B------:R-:W-:Y:S05]  /*0ea0*/  BRA `(.L_x_9) ;  /* 0x0000000000247947 */ /* 0x000fea0003800000 */
.L_x_8:
[----:B------:R-:W-:Y:S02]  /*0eb0*/  ULDC.64 UR4, c[0x0][0x588] ;  /* 0x0001620000047ab9 */ /* 0x000fe40000000a00 */
[----:B------:R-:W-:-:S04]  /*0ec0*/  ISETP.NE.U32.AND P0, PT, RZ, UR4, PT ;  /* 0x00000004ff007c0c */ /* 0x000fc8000bf05070 */
[----:B------:R-:W-:-:S13]  /*0ed0*/  ISETP.NE.AND.EX P0, PT, RZ, UR5, PT, P0 ;  /* 0x00000005ff007c0c */ /* 0x000fda000bf05300 */
[----:B------:R-:W-:Y:S05]  /*0ee0*/  @!P0 BRA `(.L_x_10) ;  /* 0x00000000000c8947 */ /* 0x000fea0003800000 */
[----:B------:R-:W0:Y:S02]  /*0ef0*/  LDC.64 R4, c[0x0][0x588] ;  /* 0x00016200ff047b82 */ /* 0x000e240000000a00 */
[----:B0-----:R1:W5:Y:S01]  /*0f00*/  LDG.E R23, desc[UR36][R4.64] ;  /* 0x0000002404177981 */ /* 0x001362000c1e1900 */
[----:B------:R-:W-:Y:S05]  /*0f10*/  BRA `(.L_x_9) ;  /* 0x0000000000087947 */ /* 0x000fea0003800000 */
.L_x_10:
[----:B------:R-:W-:Y:S02]  /*0f20*/  ULDC UR4, c[0x0][0x580] ;  /* 0x0001600000047ab9 */ /* 0x000fe40000000800 */
[----:B------:R-:W-:-:S07]  /*0f30*/  IMAD.U32 R23, RZ, RZ, UR4 ;  /* 0x00000004ff177e24 */ /* 0x000fce000f8e00ff */
.L_x_9:
[----:B------:R-:W-:Y:S02]  /*0f40*/  ULDC.64 UR4, c[0x0][0x5a0] ;  /* 0x0001680000047ab9 */ /* 0x000fe40000000a00 */
[----:B------:R-:W-:-:S04]  /*0f50*/  ISETP.NE.U32.AND P0, PT, RZ, UR4, PT ;  /* 0x00000004ff007c0c */ /* 0x000fc8000bf05070 */
[----:B------:R-:W-:-:S13]  /*0f60*/  ISETP.NE.AND.EX P0, PT, RZ, UR5, PT, P0 ;  /* 0x00000005ff007c0c */ /* 0x000fda000bf05300 */
[----:B------:R-:W-:Y:S05]  /*0f70*/  @!P0 BRA `(.L_x_11) ;  /* 0x00000000001c8947 */ /* 0x000fea0003800000 */
[----:B01----:R-:W0:Y:S02]  /*0f80*/  LDC.64 R4, c[0x0][0x5a0] ;  /* 0x00016800ff047b82 */ /* 0x003e240000000a00 */
[----:B0-----:R-:W2:Y:S02]  /*0f90*/  LDG.E.64 R4, desc[UR36][R4.64] ;  /* 0x0000002404047981 */ /* 0x001ea4000c1e1b00 */
[----:B--2---:R-:W-:-:S04]  /*0fa0*/  ISETP.NE.U32.AND P0, PT, R4, RZ, PT ;  /* 0x000000ff0400720c */ /* 0x004fc80003f05070 */
[----:B------:R-:W-:-:S13]  /*0fb0*/  ISETP.NE.AND.EX P0, PT, R5, RZ, PT, P0 ;  /* 0x000000ff0500720c */ /* 0x000fda0003f05300 */
[----:B------:R-:W-:Y:S05]  /*0fc0*/  @!P0 BRA `(.L_x_11) ;  /* 0x0000000000088947 */ /* 0x000fea0003800000 */
[----:B------:R0:W5:Y:S01]  /*0fd0*/  LD.E R56, desc[UR36][R4.64] ;  /* 0x0000002404387980 */ /* 0x000162000c101900 */
[----:B------:R-:W-:Y:S05]  /*0fe0*/  BRA `(.L_x_12) ;  /* 0x0000000000247947 */ /* 0x000fea0003800000 */
.L_x_11:
[----:B------:R-:W-:Y:S02]  /*0ff0*/  ULDC.64 UR4, c[0x0][0x590] ;  /* 0x0001640000047ab9 */ /* 0x000fe40000000a00 */
[----:B------:R-:W-:-:S04]  /*1000*/  ISETP.NE.U32.AND P0, PT, RZ, UR4, PT ;  /* 0x00000004ff007c0c */ /* 0x000fc8000bf05070 */
[----:B------:R-:W-:-:S13]  /*1010*/  ISETP.NE.AND.EX P0, PT, RZ, UR5, PT, P0 ;  /* 0x00000005ff007c0c */ /* 0x000fda000bf05300 */
[----:B------:R-:W-:Y:S05]  /*1020*/  @!P0 BRA `(.L_x_13) ;  /* 0x00000000000c8947 */ /* 0x000fea0003800000 */
[----:B01----:R-:W0:Y:S02]  /*1030*/  LDC.64 R4, c[0x0][0x590] ;  /* 0x00016400ff047b82 */ /* 0x003e240000000a00 */
[----:B0-----:R1:W5:Y:S01]  /*1040*/  LDG.E R56, desc[UR36][R4.64] ;  /* 0x0000002404387981 */ /* 0x001362000c1e1900 */
[----:B------:R-:W-:Y:S05]  /*1050*/  BRA `(.L_x_12) ;  /* 0x0000000000087947 */ /* 0x000fea0003800000 */
.L_x_13:
[----:B------:R-:W-:Y:S02]  /*1060*/  ULDC UR4, c[0x0][0x584] ;  /* 0x0001610000047ab9 */ /* 0x000fe40000000800 */
[----:B------:R-:W-:-:S07]  /*1070*/  IMAD.U32 R56, RZ, RZ, UR4 ;  /* 0x00000004ff387e24 */ /* 0x000fce000f8e00ff */
.L_x_12:
[----:B------:R-:W-:-:S13]  /*1080*/  LOP3.LUT P0, RZ, R0, 0xff, RZ, 0xc0, !PT ;  /* 0x000000ff00ff7812 */ /* 0x000fda000780c0ff */
[----:B------:R-:W-:Y:S05]  /*1090*/  @!P0 EXIT ;  /* 0x000000000000894d */ /* 0x000fea0003800000 */
[----:B------:R-:W-:Y:S01]  /*10a0*/  ULDC UR4, c[0x0][0x28c] ;  /* 0x0000a30000047ab9 */ /* 0x000fe20000000800 */
[----:B------:R-:W-:Y:S01]  /*10b0*/  LOP3.LUT R62, R19, 0x1, RZ, 0xfc, !PT ;  /* 0x00000001133e7812 */ /* 0x000fe200078efcff */
[----:B------:R-:W-:Y:S01]  /*10c0*/  UIADD3 UR4, UR4, 0x1f, URZ ;  /* 0x0000001f04047890 */ /* 0x000fe2000fffe03f */
[----:B------:R-:W-:Y:S01]  /*10d0*/  UMOV UR38, URZ ;  /* 0x0000003f00267c82 */ /* 0x000fe20008000000 */
[----:B------:R-:W-:Y:S02]  /*10e0*/  UMOV UR39, URZ ;  /* 0x0000003f00277c82 */ /* 0x000fe40008000000 */
[----:B------:R-:W-:-:S04]  /*10f0*/  USHF.R.S32.HI UR5, URZ, 0x1f, UR4 ;  /* 0x0000001f3f057899 */ /* 0x000fc80008011404 */
[----:B------:R-:W-:-:S04]  /*1100*/  ULEA.HI UR5, UR5, UR4, URZ, 0x5 ;  /* 0x0000000405057291 */ /* 0x000fc8000f8f283f */
[----:B------:R-:W-:-:S12]  /*1110*/  USHF.R.S32.HI UR40, URZ, 0x5, UR5 ;  /* 0x000000053f287899 */ /* 0x000fd80008011405 */
.L_x_95:
[----:B------:R-:W-:Y:S01]  /*1120*/  LOP3.LUT R0, R18, 0x80, RZ, 0xc0, !PT ;  /* 0x0000008012007812 */ /* 0x000fe200078ec0ff */
[----:B--2---:R-:W2:Y:S01]  /*1130*/  S2UR UR7, SR_CgaCtaId ;  /* 0x00000000000779c3 */ /* 0x004ea20000008800 */
[----:B------:R-:W-:Y:S02]  /*1140*/  UMOV UR6, 0x400 ;  /* 0x0000040000067882 */ /* 0x000fe40000000000 */
[----:B------:R-:W-:-:S06]  /*1150*/  SHF.R.U32.HI R0, RZ, 0x7, R0 ;  /* 0x00000007ff007819 */ /* 0x000fcc0000011600 */
[----:B---3--:R-:W3:Y:S01]  /*1160*/  SHFL.IDX PT, R0, R0, RZ, 0x1f ;  /* 0x00001fff00007589 */ /* 0x008ee200000e0000 */
[----:B--2---:R-:W-:Y:S01]  /*1170*/  ULEA UR42, UR7, UR6, 0x18 ;  /* 0x00000006072a7291 */ /* 0x004fe2000f8ec03f */
[----:B---3--:R-:W-:-:S13]  /*1180*/  R2UR UR4, R0 ;  /* 0x00000000000472ca */ /* 0x008fda00000e0000 */
[----:B------:R-:W-:-:S04]  /*1190*/  ULEA.HI UR5, UR4, UR4, URZ, 0x1 ;  /* 0x0000000404057291 */ /* 0x000fc8000f8f083f */
[----:B------:R-:W-:-:S04]  /*11a0*/  ULOP3.LUT UR5, UR5, 0xffffe, URZ, 0xc0, !UPT ;  /* 0x000ffffe05057892 */ /* 0x000fc8000f8ec03f */
[----:B------:R-:W-:-:S03]  /*11b0*/  UIADD3 UR5, UR4, -UR5, URZ ;  /* 0x8000000504057290 */ /* 0x000fc6000fffe03f */
[----:B------:R-:W-:Y:S01]  /*11c0*/  ULDC UR4, c[0x0][0x28c] ;  /* 0x0000a30000047ab9 */ /* 0x000fe20000000800 */
[----:B------:R-:W-:Y:S01]  /*11d0*/  ULEA UR5, UR5, UR42, 0xc ;  /* 0x0000002a05057291 */ /* 0x000fe2000f8e603f */
[----:B------:R-:W-:-:S03]  /*11e0*/  ISETP.LT.AND P0, PT, RZ, UR4, PT ;  /* 0x00000004ff007c0c */ /* 0x000fc6000bf01270 */
[----:B------:R-:W-:-:S04]  /*11f0*/  UIADD3 UR5, UR5, 0x200, URZ ;  /* 0x0000020005057890 */ /* 0x000fc8000fffe03f */
[----:B------:R-:W-:-:S04]  /*1200*/  USHF.R.U32.HI UR5, URZ, 0x4, UR5 ;  /* 0x000000043f057899 */ /* 0x000fc80008011605 */
[----:B------:R-:W-:Y:S02]  /*1210*/  ULOP3.LUT UR41, UR5, 0x3fff, URZ, 0xc0, !UPT ;  /* 0x00003fff05297892 */ /* 0x000fe4000f8ec03f */
[----:B-1--45:R-:W-:Y:S10]  /*1220*/  @P0 BRA `(.L_x_14) ;  /* 0x0000000000400947 */ /* 0x032ff40003800000 */
[----:B------:R-:W-:Y:S01]  /*1230*/  MOV R0, 0x0 ;  /* 0x0000000000007802 */ /* 0x000fe20000000f00 */
[----:B------:R-:W-:Y:S01]  /*1240*/  ULDC.64 UR4, c[0x4][0x68] ;  /* 0x01001a0000047ab9 */ /* 0x000fe20000000a00 */
[----:B------:R-:W-:Y:S01]  /*1250*/  ULDC.64 UR6, c[0x4][0x8] ;  /* 0x0100020000067ab9 */ /* 0x000fe20000000a00 */
[----:B01----:R-:W-:Y:S01]  /*1260*/  IMAD.U32 R4, RZ, RZ, UR4 ;  /* 0x00000004ff047e24 */ /* 0x003fe2000f8e00ff */
[----:B------:R0:W1:Y:S01]  /*1270*/  LDC.64 R14, c[0x4][R0] ;  /* 0x01000000000e7b82 */ /* 0x0000620000000a00 */
[----:B------:R-:W-:Y:S01]  /*1280*/  IMAD.U32 R5, RZ, RZ, UR5 ;  /* 0x00000005ff057e24 */ /* 0x000fe2000f8e00ff */
[----:B------:R-:W-:Y:S01]  /*1290*/  ULDC.64 UR4, c[0x4][0x70] ;  /* 0x01001c0000047ab9 */ /* 0x000fe20000000a00 */
[----:B------:R-:W-:Y:S02]  /*12a0*/  IMAD.U32 R10, RZ, RZ, UR6 ;  /* 0x00000006ff0a7e24 */ /* 0x000fe4000f8e00ff */
[----:B------:R-:W-:Y:S02]  /*12b0*/  IMAD.U32 R6, RZ, RZ, UR4 ;  /* 0x00000004ff067e24 */ /* 0x000fe4000f8e00ff */
[----:B------:R-:W-:-:S02]  /*12c0*/  IMAD.U32 R7, RZ, RZ, UR5 ;  /* 0x00000005ff077e24 */ /* 0x000fc4000f8e00ff */
[----:B------:R-:W-:Y:S02]  /*12d0*/  IMAD.U32 R11, RZ, RZ, UR7 ;  /* 0x00000007ff0b7e24 */ /* 0x000fe4000f8e00ff */
[----:B------:R-:W-:Y:S02]  /*12e0*/  IMAD.MOV.U32 R8, RZ, RZ, 0x1e1 ;  /* 0x000001e1ff087424 */ /* 0x000fe400078e00ff */
[----:B------:R-:W-:Y:S02]  /*12f0*/  IMAD.MOV.U32 R12, RZ, RZ, 0x1 ;  /* 0x00000001ff0c7424 */ /* 0x000fe400078e00ff */
[----:B0-----:R-:W-:-:S07]  /*1300*/  IMAD.MOV.U32 R13, RZ, RZ, RZ ;  /* 0x000000ffff0d7224 */ /* 0x001fce00078e00ff */
[----:B------:R-:W-:-:S07]  /*1310*/  LEPC R20, `(.L_x_14) ;  /* 0x000000001014794e */ /* 0x000fce0000000000 */
[----:B-1---5:R-:W-:Y:S05]  /*1320*/  CALL.ABS.NOINC R14 ;  /* 0x000000000e007343 */ /* 0x022fea0003c00000 */
.L_x_14:
[----:B------:R-:W-:-:S13]  /*1330*/  ISETP.NE.AND P0, PT, R62, 0x3, PT ;  /* 0x000000033e00780c */ /* 0x000fda0003f05270 */
[----:B------:R-:W-:Y:S05]  /*1340*/  @!P0 BRA `(.L_x_15) ;  /* 0x0000000000048947 */ /* 0x000fea0003800000 */
[----:B------:R-:W-:Y:S01]  /*1350*/  BPT.TRAP 0x1 ;  /* 0x000000040000795c */ /* 0x000fe20000300000 */
.L_x_15:
[----:B------:R-:W-:Y:S02]  /*1360*/  IMAD.U32 R3, RZ, RZ, UR39 ;  /* 0x00000027ff037e24 */ /* 0x000fe4000f8e00ff */
[----:B------:R-:W-:-:S03]  /*1370*/  IMAD.U32 R0, RZ, RZ, UR38 ;  /* 0x00000026ff007e24 */ /* 0x000fc6000f8e00ff */
[----:B------:R-:W-:Y:S02]  /*1380*/  LEA R3, R3, UR42, 0x3 ;  /* 0x0000002a03037c11 */ /* 0x000fe4000f8e18ff */
[----:B------:R-:W-:-:S04]  /*1390*/  SHF.L.U32 R0, R0, 0x1f, RZ ;  /* 0x0000001f00007819 */ /* 0x000fc800000006ff */
[----:B------:R2:W3:Y:S01]  /*13a0*/  SYNCS.PHASECHK.TRANS64.TRYWAIT P1, [R3+URZ], R0 ;  /* 0x00000000030075a7 */ /* 0x0004e2000802017f */
[----:B------:R-:W-:Y:S05]  /*13b0*/  @!P0 BRA `(.L_x_16) ;  /* 0x0000000000048947 */ /* 0x000fea0003800000 */
[----:B------:R-:W-:Y:S01]  /*13c0*/  BPT.TRAP 0x1 ;  /* 0x000000040000795c */ /* 0x000fe20000300000 */
.L_x_16:
[----:B---3--:R-:W-:Y:S05]  /*13d0*/  @P1 BRA `(.L_x_17) ;  /* 0x0000000000081947 */ /* 0x008fea0003800000 */
[----:B------:R-:W3:Y:S02]  /*13e0*/  SYNCS.PHASECHK.TRANS64.TRYWAIT P1, [R3+URZ], R0 ;  /* 0x00000000030075a7 */ /* 0x000ee4000802017f */
[----:B---3--:R-:W-:Y:S05]  /*13f0*/  @!P1 BRA `(.L_x_18) ;  /* 0x0000005000109947 */ /* 0x008fea0003800000 */
.L_x_17:
[----:B------:R-:W-:-:S04]  /*1400*/  UISETP.LT.AND UP0, UPT, UR40, 0x1, UPT ;  /* 0x000000012800788c */ /* 0x000fc8000bf01270 */
[----:B------:R-:W-:-:S04]  /*1410*/  USEL UR4, UR40, 0x1, UP0 ;  /* 0x0000000128047887 */ /* 0x000fc80008000000 */
[----:B------:R-:W-:-:S06]  /*1420*/  UIADD3 UR4, UR40, -UR4, URZ ;  /* 0x8000000428047290 */ /* 0x000fcc000fffe03f */
[----:B--23--:R-:W-:Y:S01]  /*1430*/  IMAD.U32 R0, RZ, RZ, UR4 ;  /* 0x00000004ff007e24 */ /* 0x00cfe2000f8e00ff */
[----:B------:R-:W-:Y:S05]  /*1440*/  WARPSYNC.ALL ;  /* 0x0000000000007948 */ /* 0x000fea0003800000 */
[----:B------:R-:W-:Y:S01]  /*1450*/  ISETP.GE.AND P1, PT, R0, 0x1, PT ;  /* 0x000000010000780c */ /* 0x000fe20003f26270 */
[----:B------:R-:W-:Y:S01]  /*1460*/  UIADD3 UR4, UR42, 0x24200, URZ ;  /* 0x000242002a047890 */ /* 0x000fe2000fffe03f */
[----:B------:R-:W-:Y:S01]  /*1470*/  WARPGROUP.ARRIVE ;  /* 0x00000000000079c5 */ /* 0x000fe20000000000 */
[----:B------:R-:W-:Y:S02]  /*1480*/  ULOP3.LUT UR41, UR41, 0x10000, URZ, 0xfc, !UPT ;  /* 0x0001000029297892 */ /* 0x000fe4000f8efc3f */
[----:B------:R-:W-:Y:S01]  /*1490*/  USHF.R.U32.HI UR4, URZ, 0x4, UR4 ;  /* 0x000000043f047899 */ /* 0x000fe20008011604 */
[----:B------:R-:W-:Y:S01]  /*14a0*/  UMOV UR5, 0x80000020 ;  /* 0x8000002000057882 */ /* 0x000fe20000000000 */
[----:B------:R-:W-:-:S02]  /*14b0*/  UMOV UR7, 0x80000020 ;  /* 0x8000002000077882 */ /* 0x000fc40000000000 */
[----:B------:R-:W-:-:S04]  /*14c0*/  ULOP3.LUT UR4, UR4, 0x3fff, URZ, 0xc0, !UPT ;  /* 0x00003fff04047892 */ /* 0x000fc8000f8ec03f */
[----:B------:R-:W-:Y:S02]  /*14d0*/  ULOP3.LUT UR10, UR4, 0x10000, URZ, 0xfc, !UPT ;  /* 0x00010000040a7892 */ /* 0x000fe4000f8efc3f */
[----:B------:R-:W-:Y:S02]  /*14e0*/  ULEA UR4, UR39, UR41, 0x9 ;  /* 0x0000002927047291 */ /* 0x000fe4000f8e483f */
[----:B------:R-:W-:-:S09]  /*14f0*/  ULEA UR6, UR39, UR10, 0x8 ;  /* 0x0000000a27067291 */ /* 0x000fd2000f8e403f */
[----:B------:R-:W-:Y:S01]  /*1500*/  HGMMA.64x64x16.F32.BF16 R24, gdesc[UR4], RZ, !UPT, gsb0 ;  /* 0x00e00000041879f0 */ /* 0x000fe2000c0018ff */
[----:B------:R-:W-:Y:S02]  /*1510*/  UIADD3 UR4, UR4, 0x2, URZ ;  /* 0x0000000204047890 */ /* 0x000fe4000fffe03f */
[----:B------:R-:W-:Y:S01]  /*1520*/  UIADD3 UR6, UR6, 0x2, URZ ;  /* 0x0000000206067890 */ /* 0x000fe2000fffe03f */
[----:B------:R-:W-:Y:S01]  /*1530*/  UMOV UR5, 0x80000020 ;  /* 0x8000002000057882 */ /* 0x000fe20000000000 */
[----:B------:R-:W-:Y:S01]  /*1540*/  UMOV UR7, 0x80000020 ;  /* 0x8000002000077882 */ /* 0x000fe20000000000 */
[----:B------:R-:W-:Y:S02]  /*1550*/  WARPGROUP.DEPBAR.LE gsb0, 0x0 ;  /* 0x00008000000079c5 */ /* 0x000fe40000010000 */
[----:B------:R-:W-:-:S06]  /*1560*/  WARPGROUP.ARRIVE ;  /* 0x00000000000079c5 */ /* 0x000fcc0000000000 */
[----:B------:R-:W-:Y:S03]  /*1570*/  HGMMA.64x64x16.F32.BF16 R24, gdesc[UR4], R24, gsb0 ;  /* 0x00e00000041879f0 */ /* 0x000fe60008001818 */
[----:B------:R-:W-:Y:S02]  /*1580*/  WARPGROUP.DEPBAR.LE gsb0, 0x0 ;  /* 0x00008000000079c5 */ /* 0x000fe40000010000 */
[----:B------:R-:W-:Y:S05]  /*1590*/  @!P1 BRA `(.L_x_19) ;  /* 0x0000000000d89947 */ /* 0x000fea0003800000 */
[----:B------:R-:W-:Y:S02]  /*15a0*/  UIADD3 UR4, UR39, 0x1, URZ ;  /* 0x0000000127047890 */ /* 0x000fe4000fffe03f */
[----:B------:R-:W-:Y:S02]  /*15b0*/  UMOV UR9, UR39 ;  /* 0x0000002700097c82 */ /* 0x000fe40008000000 */
[----:B------:R-:W-:-:S04]  /*15c0*/  UISETP.NE.AND UP0, UPT, UR4, 0x12, UPT ;  /* 0x000000120400788c */ /* 0x000fc8000bf05270 */
[----:B------:R-:W-:Y:S02]  /*15d0*/  USEL UR5, URZ, 0x1, UP0 ;  /* 0x000000013f057887 */ /* 0x000fe40008000000 */
[----:B------:R-:W-:Y:S02]  /*15e0*/  USEL UR8, UR4, URZ, UP0 ;  /* 0x0000003f04087287 */ /* 0x000fe40008000000 */
[----:B------:R-:W-:-:S06]  /*15f0*/  ULOP3.LUT UR5, UR38, UR5, URZ, 0x3c, !UPT ;  /* 0x0000000526057292 */ /* 0x000fcc000f8e3c3f */
[----:B01----:R-:W-:-:S07]  /*1600*/  IMAD.U32 R5, RZ, RZ, UR5 ;  /* 0x00000005ff057e24 */ /* 0x003fce000f8e00ff */
.L_x_26:
[----:B01----:R-:W-:Y:S05]  /*1610*/  @!P0 BRA `(.L_x_20) ;  /* 0x0000000000048947 */ /* 0x003fea0003800000 */
[----:B------:R-:W-:Y:S01]  /*1620*/  BPT.TRAP 0x1 ;  /* 0x000000040000795c */ /* 0x000fe20000300000 */
.L_x_20:
[----:B------:R-:W0:Y:S01]  /*1630*/  S2UR UR5, SR_CgaCtaId ;  /* 0x00000000000579c3 */ /* 0x000e220000008800 */
[----:B------:R-:W-:Y:S01]  /*1640*/  UMOV UR4, 0x400 ;  /* 0x0000040000047882 */ /* 0x000fe20000000000 */
[----:B------:R-:W-:Y:S01]  /*1650*/  SHF.L.U32 R3, R5, 0x1f, RZ ;  /* 0x0000001f05037819 */ /* 0x000fe200000006ff */
[----:B0-----:R-:W-:-:S04]  /*1660*/  ULEA UR11, UR5, UR4, 0x18 ;  /* 0x00000004050b7291 */ /* 0x001fc8000f8ec03f */
[----:B------:R-:W-:-:S09]  /*1670*/  ULEA UR4, UR8, UR11, 0x3 ;  /* 0x0000000b08047291 */ /* 0x000fd2000f8e183f */
[----:B------:R0:W1:Y:S01]  /*1680*/  SYNCS.PHASECHK.TRANS64.TRYWAIT P1, [UR4], R3 ;  /* 0x00000003ff0075a7 */ /* 0x0000620008020144 */
[----:B------:R-:W-:Y:S05]  /*1690*/  @!P0 BRA `(.L_x_21) ;  /* 0x0000000000048947 */ /* 0x000fea0003800000 */
[----:B------:R-:W-:Y:S01]  /*16a0*/  BPT.TRAP 0x1 ;  /* 0x000000040000795c */ /* 0x000fe20000300000 */
.L_x_21:
[----:B-1----:R-:W-:Y:S05]  /*16b0*/  @P1 BRA `(.L_x_22) ;  /* 0x0000000000081947 */ /* 0x002fea0003800000 */
[----:B------:R-:W1:Y:S02]  /*16c0*/  SYNCS.PHASECHK.TRANS64.TRYWAIT P1, [UR4], R3 ;  /* 0x00000003ff0075a7 */ /* 0x000e640008020144 */
[----:B-1----:R-:W-:Y:S05]  /*16d0*/  @!P1 BRA `(.L_x_23) ;  /* 0x0000004c006c9947 */ /* 0x002fea0003800000 */
.L_x_22:
[----:B------:R-:W-:Y:S01]  /*16e0*/  ULEA UR4, UR8, UR41, 0x9 ;  /* 0x0000002908047291 */ /* 0x000fe2000f8e483f */
[----:B------:R-:W-:Y:S01]  /*16f0*/  WARPGROUP.ARRIVE ;  /* 0x00000000000079c5 */ /* 0x000fe20000000000 */
[----:B------:R-:W-:Y:S01]  /*1700*/  ULEA UR6, UR8, UR10, 0x8 ;  /* 0x0000000a08067291 */ /* 0x000fe2000f8e403f */
[----:B------:R-:W-:Y:S01]  /*1710*/  UMOV UR5, 0x80000020 ;  /* 0x8000002000057882 */ /* 0x000fe20000000000 */
[----:B------:R-:W-:-:S07]  /*1720*/  UMOV UR7, 0x80000020 ;  /* 0x8000002000077882 */ /* 0x000fce0000000000 */
[----:B------:R-:W-:Y:S01]  /*1730*/  HGMMA.64x64x16.F32.BF16 R24, gdesc[UR4], R24, gsb0 ;  /* 0x00e00000041879f0 */ /* 0x000fe20008001818 */
        /* <DEDUP_REMOVED lines=9> */
[----:B------:R-:W-:Y:S01]  /*17d0*/  BPT.TRAP 0x1 ;  /* 0x000000040000795c */ /* 0x000fe20000300000 */
.L_x_24:
[----:B------:R-:W-:Y:S01]  /*17e0*/  ULEA UR4, UR9, UR11, 0x3 ;  /* 0x0000000b09047291 */ /* 0x000fe2000f8e183f */
[----:B------:R-:W-:-:S03]  /*17f0*/  ISETP.GT.U32.AND P1, PT, R19, 0x1, PT ;  /* 0x000000011300780c */ /* 0x000fc60003f24070 */
[----:B------:R-:W-:-:S04]  /*1800*/  UIADD3 UR4, UR4, 0x90, URZ ;  /* 0x0000009004047890 */ /* 0x000fc8000fffe03f */
[----:B------:R-:W-:-:S09]  /*1810*/  UPRMT UR4, URZ, 0x654, UR4 ;  /* 0x000006543f047896 */ /* 0x000fd20008000004 */
[----:B------:R-:W-:Y:S01]  /*1820*/  SYNCS.ARRIVE.TRANS64.RED.A1T0 RZ, [UR4], RZ ;  /* 0x000000ffffff79a7 */ /* 0x000fe20008100404 */
[----:B------:R-:W-:Y:S05]  /*1830*/  @P1 BRA `(.L_x_25) ;  /* 0x0000000000041947 */ /* 0x000fea0003800000 */
[----:B------:R-:W-:Y:S01]  /*1840*/  BPT.TRAP 0x1 ;  /* 0x000000040000795c */ /* 0x000fe20000300000 */
.L_x_25:
[----:B------:R-:W-:Y:S01]  /*1850*/  UIADD3 UR8, UR8, 0x1, URZ ;  /* 0x0000000108087890 */ /* 0x000fe2000fffe03f */
[C---:B------:R-:W-:Y:S01]  /*1860*/  ISETP.GT.AND P1, PT, R0.reuse, 0x1, PT ;  /* 0x000000010000780c */ /* 0x040fe20003f24270 */
[----:B------:R-:W-:Y:S01]  /*1870*/  UIADD3 UR9, UR9, 0x1, URZ ;  /* 0x0000000109097890 */ /* 0x000fe2000fffe03f */
[----:B------:R-:W-:Y:S01]  /*1880*/  VIADD R0, R0, 0xffffffff ;  /* 0xffffffff00007836 */ /* 0x000fe20000000000 */
[----:B------:R-:W-:Y:S02]  /*1890*/  UISETP.NE.AND UP0, UPT, UR8, 0x12, UPT ;  /* 0x000000120800788c */ /* 0x000fe4000bf05270 */
[----:B------:R-:W-:Y:S02]  /*18a0*/  UISETP.NE.AND UP1, UPT, UR9, 0x12, UPT ;  /* 0x000000120900788c */ /* 0x000fe4000bf25270 */
[----:B------:R-:W-:Y:S02]  /*18b0*/  USEL UR4, URZ, 0x1, UP0 ;  /* 0x000000013f047887 */ /* 0x000fe40008000000 */
[----:B------:R-:W-:-:S02]  /*18c0*/  USEL UR8, UR8, URZ, UP0 ;  /* 0x0000003f08087287 */ /* 0x000fc40008000000 */
[----:B------:R-:W-:Y:S02]  /*18d0*/  USEL UR9, UR9, URZ, UP1 ;  /* 0x0000003f09097287 */ /* 0x000fe40008800000 */
[----:B------:R-:W-:Y:S01]  /*18e0*/  LOP3.LUT R5, R5, UR4, RZ, 0x3c, !PT ;  /* 0x0000000405057c12 */ /* 0x000fe2000f8e3cff */
[----:B------:R-:W-:Y:S09]  /*18f0*/  @P1 BRA `(.L_x_26) ;  /* 0xfffffffc00441947 */ /* 0x000ff2000383ffff */
.L_x_19:
[----:B------:R-:W2:Y:S02]  /*1900*/  LDC R0, c[0x0][0x28c] ;  /* 0x0000a300ff007b82 */ /* 0x000ea40000000800 */
[----:B--2---:R-:W-:-:S13]  /*1910*/  ISETP.GE.AND P1, PT, R0, 0x1, PT ;  /* 0x000000010000780c */ /* 0x004fda0003f26270 */
[----:B------:R-:W-:Y:S05]  /*1920*/  @!P1 BRA `(.L_x_27) ;  /* 0x0000000000489947 */ /* 0x000fea0003800000 */
[----:B------:R-:W-:Y:S05]  /*1930*/  @!P0 BRA `(.L_x_28) ;  /* 0x0000000000048947 */ /* 0x000fea0003800000 */
[----:B------:R-:W-:Y:S01]  /*1940*/  BPT.TRAP 0x1 ;  /* 0x000000040000795c */ /* 0x000fe20000300000 */
.L_x_28:
[----:B------:R-:W2:Y:S01]  /*1950*/  S2UR UR7, SR_CgaCtaId ;  /* 0x00000000000779c3 */ /* 0x000ea20000008800 */
[----:B------:R-:W-:Y:S01]  /*1960*/  UISETP.LT.AND UP0, UPT, UR40, 0x1, UPT ;  /* 0x000000012800788c */ /* 0x000fe2000bf01270 */
[----:B------:R-:W-:-:S03]  /*1970*/  ISETP.GT.U32.AND P0, PT, R19, 0x1, PT ;  /* 0x000000011300780c */ /* 0x000fc60003f04070 */
[----:B------:R-:W-:-:S04]  /*1980*/  USEL UR6, UR40, 0x1, UP0 ;  /* 0x0000000128067887 */ /* 0x000fc80008000000 */
[----:B------:R-:W-:-:S04]  /*1990*/  UIADD3 UR6, UR39, UR40, -UR6 ;  /* 0x0000002827067290 */ /* 0x000fc8000fffe806 */
[----:B------:R-:W-:-:S04]  /*19a0*/  UIMAD.WIDE.U32 UR4, UR6, 0x38e38e39, URZ ;  /* 0x38e38e39060478a5 */ /* 0x000fc8000f8e003f */
[----:B------:R-:W-:-:S03]  /*19b0*/  USHF.R.U32.HI UR4, URZ, 0x2, UR5 ;  /* 0x000000023f047899 */ /* 0x000fc60008011605 */
[----:B------:R-:W-:Y:S01]  /*19c0*/  UMOV UR5, 0x400 ;  /* 0x0000040000057882 */ /* 0x000fe20000000000 */
[----:B------:R-:W-:Y:S02]  /*19d0*/  UIMAD UR6, UR4, -0x12, UR6 ;  /* 0xffffffee040678a4 */ /* 0x000fe4000f8e0206 */
[----:B--2---:R-:W-:-:S04]  /*19e0*/  ULEA UR5, UR7, UR5, 0x18 ;  /* 0x0000000507057291 */ /* 0x004fc8000f8ec03f */
[----:B------:R-:W-:-:S04]  /*19f0*/  ULEA UR6, UR6, UR5, 0x3 ;  /* 0x0000000506067291 */ /* 0x000fc8000f8e183f */
[----:B------:R-:W-:-:S04]  /*1a00*/  UIADD3 UR6, UR6, 0x90, URZ ;  /* 0x0000009006067890 */ /* 0x000fc8000fffe03f */
[----:B------:R-:W-:-:S09]  /*1a10*/  UPRMT UR6, URZ, 0x654, UR6 ;  /* 0x000006543f067896 */ /* 0x000fd20008000006 */
[----:B------:R-:W-:Y:S01]  /*1a20*/  SYNCS.ARRIVE.TRANS64.RED.A1T0 RZ, [UR6], RZ ;  /* 0x000000ffffff79a7 */ /* 0x000fe20008100406 */
[----:B------:R-:W-:Y:S05]  /*1a30*/  @P0 BRA `(.L_x_27) ;  /* 0x0000000000040947 */ /* 0x000fea0003800000 */
[----:B------:R-:W-:Y:S01]  /*1a40*/  BPT.TRAP 0x1 ;  /* 0x000000040000795c */ /* 0x000fe20000300000 */
.L_x_27:
[----:B------:R-:W2:Y:S01]  /*1a50*/  LDC R6, c[0x0][0x288] ;  /* 0x0000a200ff067b82 */ /* 0x000ea20000000800 */
[C---:B01----:R-:W-:Y:S01]  /*1a60*/  LOP3.LUT R5, R18.reuse, 0x3, RZ, 0xc0, !PT ;  /* 0x0000000312057812 */ /* 0x043fe200078ec0ff */
[----:B------:R-:W-:Y:S01]  /*1a70*/  IMAD.SHL.U32 R59, R59, 0x40, RZ ;  /* 0x000000403b3b7824 */ /* 0x000fe200078e00ff */
[----:B------:R-:W-:Y:S01]  /*1a80*/  UIADD3 UR39, UR40, UR39, URZ ;  /* 0x0000002728277290 */ /* 0x000fe2000fffe03f */
[----:B------:R-:W-:Y:S01]  /*1a90*/  SHF.R.U32.HI R3, RZ, 0x2, R18 ;  /* 0x00000002ff037819 */ /* 0x000fe20000011612 */
[C---:B------:R-:W-:Y:S01]  /*1aa0*/  IMAD.SHL.U32 R10, R18.reuse, 0x2, RZ ;  /* 0x00000002120a7824 */ /* 0x040fe200078e00ff */
[----:B------:R-:W-:Y:S01]  /*1ab0*/  LOP3.LUT R4, R18, 0x60, RZ, 0xc0, !PT ;  /* 0x0000006012047812 */ /* 0x000fe200078ec0ff */
[----:B------:R-:W-:Y:S01]  /*1ac0*/  UISETP.GT.U32.AND UP0, UPT, UR39, 0x11, UPT ;  /* 0x000000112700788c */ /* 0x000fe2000bf04070 */
[----:B------:R-:W-:Y:S01]  /*1ad0*/  LOP3.LUT R0, R22, 0x1, RZ, 0xc0, !PT ;  /* 0x0000000116007812 */ /* 0x000fe200078ec0ff */
[----:B------:R-:W-:Y:S01]  /*1ae0*/  ULDC UR7, c[0x0][0x284] ;  /* 0x0000a10000077ab9 */ /* 0x000fe20000000800 */
[----:B------:R-:W-:Y:S01]  /*1af0*/  LOP3.LUT R3, R3, 0x7, RZ, 0xc0, !PT ;  /* 0x0000000703037812 */ /* 0x000fe200078ec0ff */
[----:B------:R-:W-:Y:S01]  /*1b00*/  UISETP.LT.U32.AND UP0, UPT, UR40, 0x12, UP0 ;  /* 0x000000122800788c */ /* 0x000fe20008701070 */
[----:B------:R-:W-:Y:S01]  /*1b10*/  SHF.R.U32.HI R4, RZ, 0x1, R4 ;  /* 0x00000001ff047819 */ /* 0x000fe20000011604 */
[----:B------:R-:W-:Y:S01]  /*1b20*/  IMAD.SHL.U32 R8, R0, 0x40, RZ ;  /* 0x0000004000087824 */ /* 0x000fe200078e00ff */
[----:B------:R-:W-:Y:S01]  /*1b30*/  UISETP.GE.U32.AND UP1, UPT, UR40, 0x12, UPT ;  /* 0x000000122800788c */ /* 0x000fe2000bf26070 */
[----:B------:R-:W-:Y:S01]  /*1b40*/  SHF.R.S32.HI R15, RZ, 0x1f, R57 ;  /* 0x0000001fff0f7819 */ /* 0x000fe20000011439 */
[----:B------:R-:W-:Y:S01]  /*1b50*/  ULDC.64 UR8, c[0x0][0x5d0] ;  /* 0x0001740000087ab9 */ /* 0x000fe20000000a00 */
[--C-:B------:R-:W-:Y:S01]  /*1b60*/  IADD3 R7, RZ, -R4, -R3.reuse ;  /* 0x80000004ff077210 */ /* 0x100fe20007ffe803 */
[----:B------:R-:W-:Y:S01]  /*1b70*/  UIMAD.WIDE.U32 UR4, UR39, 0x38e38e39, URZ ;  /* 0x38e38e39270478a5 */ /* 0x000fe2000f8e003f */
[C---:B------:R-:W-:Y:S01]  /*1b80*/  LOP3.LUT R10, R59.reuse, 0x6, R10, 0xf8, !PT ;  /* 0x000000063b0a7812 */ /* 0x040fe200078ef80a */
[----:B------:R-:W-:Y:S01]  /*1b90*/  USEL UR6, URZ, 0x1, !UP0 ;  /* 0x000000013f067887 */ /* 0x000fe2000c000000 */
[----:B------:R-:W-:Y:S01]  /*1ba0*/  LOP3.LUT R3, R8, 0x40, R3, 0xe2, !PT ;  /* 0x0000004008037812 */ /* 0x000fe200078ee203 */
[C---:B------:R-:W-:Y:S01]  /*1bb0*/  IMAD.WIDE R8, R58.reuse, 0x80, RZ ;  /* 0x000000803a087825 */ /* 0x040fe200078e02ff */
[----:B------:R-:W-:Y:S01]  /*1bc0*/  SHF.R.S32.HI R11, RZ, 0x1f, R10 ;  /* 0x0000001fff0b7819 */ /* 0x000fe2000001140a */
[----:B------:R-:W-:Y:S01]  /*1bd0*/  USHF.R.U32.HI UR4, URZ, 0x2, UR5 ;  /* 0x000000023f047899 */ /* 0x000fe20008011605 */
[----:B--2---:R-:W-:Y:S01]  /*1be0*/  ISETP.GE.AND P0, PT, R59, R6, PT ;  /* 0x000000063b00720c */ /* 0x004fe20003f06270 */
[----:B------:R-:W-:Y:S01]  /*1bf0*/  IMAD R12, R5, -0x2, R6 ;  /* 0xfffffffe050c7824 */ /* 0x000fe200078e0206 */
[----:B------:R-:W-:Y:S01]  /*1c00*/  ULOP3.LUT UR38, UR38, UR6, URZ, 0x3c, !UPT ;  /* 0x0000000626267292 */ /* 0x000fe2000f8e3c3f */
[----:B------:R-:W-:Y:S01]  /*1c10*/  IMAD.SHL.U32 R5, R58, 0x80, RZ ;  /* 0x000000803a057824 */ /* 0x000fe200078e00ff */
[----:B------:R-:W-:Y:S01]  /*1c20*/  LOP3.LUT R73, R8, R3, R4, 0xfe, !PT ;  /* 0x0000000308497212 */ /* 0x000fe200078efe04 */
[----:B------:R-:W-:Y:S01]  /*1c30*/  IMAD R6, R15, UR8, RZ ;  /* 0x000000080f067c24 */ /* 0x000fe2000f8e02ff */
[----:B------:R-:W-:Y:S01]  /*1c40*/  UIMAD UR39, UR4, -0x12, UR39 ;  /* 0xffffffee042778a4 */ /* 0x000fe2000f8e0227 */
[----:B------:R-:W-:Y:S01]  /*1c50*/  IMAD R0, R0, -0x40, R7 ;  /* 0xffffffc000007824 */ /* 0x000fe200078e0207 */
[----:B------:R-:W-:Y:S01]  /*1c60*/  ISETP.GE.OR P0, PT, R5, UR7, P0 ;  /* 0x0000000705007c0c */ /* 0x000fe20008706670 */
[C---:B------:R-:W-:Y:S01]  /*1c70*/  IMAD R13, R57.reuse, UR9, R6 ;  /* 0x00000009390d7c24 */ /* 0x040fe2000f8e0206 */
[----:B------:R-:W-:Y:S01]  /*1c80*/  @UP1 ULOP3.LUT UR38, UR38, 0x1, UR4, 0x78, !UPT ;  /* 0x0000000126261892 */ /* 0x000fe2000f8e7804 */
[----:B------:R-:W-:Y:S01]  /*1c90*/  IMAD.WIDE.U32 R6, R57, UR8, R10 ;  /* 0x0000000839067c25 */ /* 0x000fe2000f8e000a */
[----:B------:R-:W-:-:S03]  /*1ca0*/  IADD3 R3, -R5, UR7, R0 ;  /* 0x0000000705037c10 */ /* 0x000fc6000fffe100 */
[----:B------:R-:W-:Y:S02]  /*1cb0*/  IMAD.IADD R7, R7, 0x1, R13 ;  /* 0x0000000107077824 */ /* 0x000fe400078e020d */
[----:B------:R-:W-:Y:S02]  /*1cc0*/  IMAD.IADD R4, R12, 0x1, -R59 ;  /* 0x000000010c047824 */ /* 0x000fe400078e0a3b */
[----:B------:R-:W-:Y:S02]  /*1cd0*/  IMAD.MOV.U32 R0, RZ, RZ, -0x1 ;  /* 0xffffffffff007424 */ /* 0x000fe400078e00ff */
[----:B------:R-:W-:Y:S05]  /*1ce0*/  @P0 BRA `(.L_x_29) ;  /* 0x0000002000a40947 */ /* 0x000fea0003800000 */
[----:B------:R-:W0:Y:S01]  /*1cf0*/  LDC.64 R66, c[0x0][0x5c8] ;  /* 0x00017200ff427b82 */ /* 0x000e220000000a00 */
[----:B-----5:R-:W-:Y:S01]  /*1d00*/  FSETP.NEU.AND P0, PT, R56, RZ, PT ;  /* 0x000000ff3800720b */ /* 0x020fe20003f0d000 */
[----:B------:R-:W-:Y:S01]  /*1d10*/  BSSY B0, `(.L_x_29) ;  /* 0x0000226000007945 */ /* 0x000fe20003800000 */
[----:B------:R-:W-:-:S04]  /*1d20*/  ISETP.GT.AND P2, PT, R4, RZ, PT ;  /* 0x000000ff0400720c */ /* 0x000fc80003f44270 */
[----:B------:R-:W-:Y:S01]  /*1d30*/  ISETP.GT.AND P1, PT, R3, RZ, P2 ;  /* 0x000000ff0300720c */ /* 0x000fe20001724270 */
[-C--:B0-----:R-:W-:Y:S02]  /*1d40*/  IMAD R12, R9, R66.reuse, RZ ;  /* 0x00000042090c7224 */ /* 0x081fe400078e02ff */
[----:B------:R-:W-:-:S04]  /*1d50*/  IMAD.WIDE.U32 R58, R73, R66, R6 ;  /* 0x00000042493a7225 */ /* 0x000fc800078e0006 */
[----:B------:R-:W-:-:S04]  /*1d60*/  IMAD R5, R73, R67, R12 ;  /* 0x0000004349057224 */ /* 0x000fc800078e020c */
[----:B------:R-:W-:Y:S01]  /*1d70*/  IMAD.IADD R75, R59, 0x1, R5 ;  /* 0x000000013b4b7824 */ /* 0x000fe200078e0205 */
[----:B------:R-:W-:Y:S06]  /*1d80*/  @!P0 BRA `(.L_x_30) ;  /* 0x0000001400e88947 */ /* 0x000fec0003800000 */
[----:B------:R-:W0:Y:S01]  /*1d90*/  LDC.64 R64, c[0x0][0x5b8] ;  /* 0x00016e00ff407b82 */ /* 0x000e220000000a00 */
[----:B------:R-:W-:-:S07]  /*1da0*/  ULDC.64 UR4, c[0x0][0x5c0] ;  /* 0x0001700000047ab9 */ /* 0x000fce0000000a00 */
[----:B------:R-:W1:Y:S08]  /*1db0*/  LDC.64 R68, c[0x0][0x5b0] ;  /* 0x00016c00ff447b82 */ /* 0x000e700000000a00 */
[----:B------:R-:W2:Y:S01]  /*1dc0*/  LDC.64 R70, c[0x0][0x5a8] ;  /* 0x00016a00ff467b82 */ /* 0x000ea20000000a00 */
[-C--:B0-----:R-:W-:Y:S02]  /*1dd0*/  IMAD R6, R15, R64.reuse, RZ ;  /* 0x000000400f067224 */ /* 0x081fe400078e02ff */
[----:B------:R-:W-:-:S04]  /*1de0*/  IMAD.WIDE.U32 R60, R57, R64, R10 ;  /* 0x00000040393c7225 */ /* 0x000fc800078e000a */
[----:B------:R-:W-:Y:S02]  /*1df0*/  IMAD R63, R57, R65, R6 ;  /* 0x00000041393f7224 */ /* 0x000fe400078e0206 */
[-C--:B-1----:R-:W-:Y:S02]  /*1e00*/  IMAD R8, R9, R68.reuse, RZ ;  /* 0x0000004409087224 */ /* 0x082fe400078e02ff */
[----:B------:R-:W-:Y:S02]  /*1e10*/  IMAD.IADD R13, R61, 0x1, R63 ;  /* 0x000000013d0d7824 */ /* 0x000fe400078e023f */
[----:B------:R-:W-:Y:S02]  /*1e20*/  IMAD.MOV.U32 R12, RZ, RZ, R60 ;  /* 0x000000ffff0c7224 */ /* 0x000fe400078e003c */
[C---:B------:R-:W-:Y:S02]  /*1e30*/  IMAD R65, R73.reuse, R69, R8 ;  /* 0x0000004549417224 */ /* 0x040fe400078e0208 */
[----:B------:R-:W-:-:S04]  /*1e40*/  IMAD.WIDE.U32 R6, R73, R68, R12 ;  /* 0x0000004449067225 */ /* 0x000fc800078e000c */
[----:B------:R-:W-:Y:S01]  /*1e50*/  IMAD.IADD R5, R7, 0x1, R65 ;  /* 0x0000000107057824 */ /* 0x000fe200078e0241 */
[----:B--2---:R-:W-:-:S04]  /*1e60*/  LEA R14, P0, R6, R70, 0x1 ;  /* 0x00000046060e7211 */ /* 0x004fc800078008ff */
[----:B------:R-:W-:-:S05]  /*1e70*/  LEA.HI.X R15, R6, R71, R5, 0x1, P0 ;  /* 0x00000047060f7211 */ /* 0x000fca00000f0c05 */
[----:B------:R0:W2:Y:S01]  /*1e80*/  @P1 LDG.E.LTC128B.U16 R5, desc[UR36][R14.64] ;  /* 0x000000240e051981 */ /* 0x0000a2000c1e1520 */
[----:B------:R-:W-:Y:S01]  /*1e90*/  LEA R8, P0, R58, UR4, 0x1 ;  /* 0x000000043a087c11 */ /* 0x000fe2000f8008ff */
[----:B------:R-:W-:Y:S01]  /*1ea0*/  IMAD.WIDE.U32 R6, R73, R68, R10 ;  /* 0x0000004449067225 */ /* 0x000fe200078e000a */
[----:B------:R-:W-:Y:S03]  /*1eb0*/  BSSY B1, `(.L_x_31) ;  /* 0x0000012000017945 */ /* 0x000fe60003800000 */
[----:B------:R-:W-:Y:S02]  /*1ec0*/  IMAD.IADD R7, R65, 0x1, R7 ;  /* 0x0000000141077824 */ /* 0x000fe400078e0207 */
[----:B------:R-:W-:Y:S01]  /*1ed0*/  IMAD.WIDE.U32 R20, R57, R64, R6 ;  /* 0x0000004039147225 */ /* 0x000fe200078e0006 */
[----:B0-----:R-:W-:-:S03]  /*1ee0*/  SHF.L.U64.HI R15, R68, 0x3, R69 ;  /* 0x00000003440f7819 */ /* 0x001fc60000010245 */
[----:B------:R-:W-:Y:S01]  /*1ef0*/  IMAD.IADD R7, R63, 0x1, R21 ;  /* 0x000000013f077824 */ /* 0x000fe200078e0215 */
[----:B------:R-:W-:Y:S01]  /*1f00*/  LEA R6, P4, R20, R70, 0x1 ;  /* 0x0000004614067211 */ /* 0x000fe200078808ff */
[----:B------:R-:W-:-:S03]  /*1f10*/  IMAD.SHL.U32 R14, R68, 0x8, RZ ;  /* 0x00000008440e7824 */ /* 0x000fc600078e00ff */
[----:B------:R-:W-:Y:S01]  /*1f20*/  LEA.HI.X R7, R20, R71, R7, 0x1, P4 ;  /* 0x0000004714077211 */ /* 0x000fe200020f0c07 */
[----:B--2---:R-:W-:-:S04]  /*1f30*/  IMAD.U32 R9, R5, 0x10000, RZ ;  /* 0x0001000005097824 */ /* 0x004fc800078e00ff */
[----:B------:R-:W-:-:S04]  /*1f40*/  FMUL R9, R9, R56 ;  /* 0x0000003809097220 */ /* 0x000fc80000400000 */
[----:B------:R-:W-:Y:S01]  /*1f50*/  FFMA R24, R24, R23, R9 ;  /* 0x0000001718187223 */ /* 0x000fe20000000009 */
[----:B------:R-:W-:Y:S02]  /*1f60*/  LEA.HI.X R9, R58, UR5, R75, 0x1, P0 ;  /* 0x000000053a097c11 */ /* 0x000fe400080f0c4b */
[----:B------:R-:W-:Y:S02]  /*1f70*/  ISETP.GT.AND P0, PT, R4, 0x1, PT ;  /* 0x000000010400780c */ /* 0x000fe40003f04270 */
[----:B------:R-:W-:Y:S02]  /*1f80*/  F2FP.BF16.F32.PACK_AB R24, RZ, R24 ;  /* 0x00000018ff18723e */ /* 0x000fe400000010ff */
[----:B------:R-:W-:-:S03]  /*1f90*/  ISETP.GT.AND P3, PT, R3, RZ, P0 ;  /* 0x000000ff0300720c */ /* 0x000fc60000764270 */
[----:B------:R0:W-:Y:S10]  /*1fa0*/  @P1 STG.E.U16 desc[UR36][R8.64], R24 ;  /* 0x0000001808001986 */ /* 0x0001f4000c101524 */
[----:B------:R-:W-:Y:S05]  /*1fb0*/  @!P3 BRA `(.L_x_32) ;  /* 0x000000000004b947 */ /* 0x000fea0003800000 */
[----:B------:R1:W5:Y:S02]  /*1fc0*/  LDG.E.LTC128B.U16 R5, desc[UR36][R6.64+0x2] ;  /* 0x0000022406057981 */ /* 0x000364000c1e1520 */
.L_x_32:
[----:B------:R-:W-:Y:S05]  /*1fd0*/  BSYNC B1 ;  /* 0x0000000000017941 */ /* 0x000fea0003800000 */
.L_x_31:
[----:B-----5:R-:W-:Y:S01]  /*1fe0*/  IMAD.U32 R59, R5, 0x10000, RZ ;  /* 0x00010000053b7824 */ /* 0x020fe200078e00ff */
[----:B------:R-:W-:Y:S01]  /*1ff0*/  ISETP.GT.AND P2, PT, R3, 0x8, P2 ;  /* 0x000000080300780c */ /* 0x000fe20001744270 */
[----:B------:R-:W-:Y:S01]  /*2000*/  IMAD.WIDE.U32 R20, R73, R68, R14 ;  /* 0x0000004449147225 */ /* 0x000fe200078e000e */
[----:B0-----:R-:W-:-:S03]  /*2010*/  PRMT R24, R5, 0x7610, R24 ;  /* 0x0000761005187816 */ /* 0x001fc60000000018 */
[----:B------:R-:W-:Y:S01]  /*2020*/  FMUL R12, R59, R56 ;  /* 0x000000383b0c7220 */ /* 0x000fe20000400000 */
[----:B------:R-:W-:Y:S01]  /*2030*/  IMAD.IADD R65, R65, 0x1, R21 ;  /* 0x0000000141417824 */ /* 0x000fe200078e0215 */
[----:B------:R-:W-:Y:S02]  /*2040*/  IADD3 R60, P1, R60, R20, RZ ;  /* 0x000000143c3c7210 */ /* 0x000fe40007f3e0ff */
[----:B------:R-:W-:-:S03]  /*2050*/  FFMA R12, R25, R23, R12 ;  /* 0x00000017190c7223 */ /* 0x000fc6000000000c */
[----:B------:R-:W-:Y:S02]  /*2060*/  IMAD.X R13, R65, 0x1, R13, P1 ;  /* 0x00000001410d7824 */ /* 0x000fe400008e060d */
[----:B------:R-:W-:Y:S02]  /*2070*/  F2FP.BF16.F32.PACK_AB R12, RZ, R12 ;  /* 0x0000000cff0c723e */ /* 0x000fe400000010ff */
[----:B------:R-:W-:Y:S02]  /*2080*/  LEA R14, P1, R60, R70, 0x1 ;  /* 0x000000463c0e7211 */ /* 0x000fe400078208ff */
[----:B------:R-:W-:Y:S02]  /*2090*/  PRMT R21, R12, 0x7610, R21 ;  /* 0x000076100c157816 */ /* 0x000fe40000000015 */
[----:B------:R-:W-:-:S03]  /*20a0*/  LEA.HI.X R15, R60, R71, R13, 0x1, P1 ;  /* 0x000000473c0f7211 */ /* 0x000fc600008f0c0d */
[----:B------:R0:W-:Y:S04]  /*20b0*/  @P3 STG.E.U16 desc[UR36][R8.64+0x2], R21 ;  /* 0x0000021508003986 */ /* 0x0001e8000c101524 */
[----:B------:R-:W2:Y:S01]  /*20c0*/  @P2 LDG.E.LTC128B.U16 R24, desc[UR36][R14.64] ;  /* 0x000000240e182981 */ /* 0x000ea2000c1e1520 */
[----:B------:R-:W-:Y:S01]  /*20d0*/  IADD3 R20, P1, R10, R20, RZ ;  /* 0x000000140a147210 */ /* 0x000fe20007f3e0ff */
[----:B------:R-:W-:Y:S01]  /*20e0*/  BSSY B1, `(.L_x_33) ;  /* 0x0000011000017945 */ /* 0x000fe20003800000 */
[C---:B------:R-:W-:Y:S02]  /*20f0*/  SHF.L.U64.HI R13, R66.reuse, 0x4, R67 ;  /* 0x00000004420d7819 */ /* 0x040fe40000010243 */
[----:B------:R-:W-:Y:S01]  /*2100*/  ISETP.GT.AND P0, PT, R3, 0x8, P0 ;  /* 0x000000080300780c */ /* 0x000fe20000704270 */
[----:B0-----:R-:W-:Y:S01]  /*2110*/  IMAD.X R21, R11, 0x1, R65, P1 ;  /* 0x000000010b157824 */ /* 0x001fe200008e0641 */
[----:B------:R-:W-:Y:S01]  /*2120*/  LEA R12, P1, R66, R8, 0x4 ;  /* 0x00000008420c7211 */ /* 0x000fe200078220ff */
[----:B------:R-:W-:-:S04]  /*2130*/  IMAD.WIDE.U32 R20, R57, R64, R20 ;  /* 0x0000004039147225 */ /* 0x000fc800078e0014 */
[----:B------:R-:W-:Y:S01]  /*2140*/  IMAD.X R13, R13, 0x1, R9, P1 ;  /* 0x000000010d0d7824 */ /* 0x000fe200008e0609 */
[----:B------:R-:W-:Y:S01]  /*2150*/  LEA R10, P3, R20, R70, 0x1 ;  /* 0x00000046140a7211 */ /* 0x000fe200078608ff */
[----:B------:R-:W-:-:S05]  /*2160*/  IMAD.IADD R11, R63, 0x1, R21 ;  /* 0x000000013f0b7824 */ /* 0x000fca00078e0215 */
[----:B------:R-:W-:Y:S01]  /*2170*/  LEA.HI.X R11, R20, R71, R11, 0x1, P3 ;  /* 0x00000047140b7211 */ /* 0x000fe200018f0c0b */
[----:B--2---:R-:W-:-:S04]  /*2180*/  IMAD.U32 R5, R24, 0x10000, RZ ;  /* 0x0001000018057824 */ /* 0x004fc800078e00ff */
[----:B------:R-:W-:-:S04]  /*2190*/  FMUL R5, R5, R56 ;  /* 0x0000003805057220 */ /* 0x000fc80000400000 */
[----:B------:R-:W-:-:S05]  /*21a0*/  FFMA R5, R26, R23, R5 ;  /* 0x000000171a057223 */ /* 0x000fca0000000005 */
[----:B------:R-:W-:-:S05]  /*21b0*/  F2FP.BF16.F32.PACK_AB R5, RZ, R5 ;  /* 0x00000005ff05723e */ /* 0x000fca00000010ff */
[----:B------:R0:W-:Y:S01]  /*21c0*/  @P2 STG.E.U16 desc[UR36][R12.64], R5 ;  /* 0x000000050c002986 */ /* 0x0001e2000c101524 */
[----:B------:R-:W-:Y:S05]  /*21d0*/  @!P0 BRA `(.L_x_34) ;  /* 0x0000000000048947 */ /* 0x000fea0003800000 */
[----:B------:R2:W5:Y:S02]  /*21e0*/  LDG.E.LTC128B.U16 R24, desc[UR36][R10.64+0x2] ;  /* 0x000002240a187981 */ /* 0x000564000c1e1520 */
.L_x_34:
[----:B------:R-:W-:Y:S05]  /*21f0*/  BSYNC B1 ;  /* 0x0000000000017941 */ /* 0x000fea0003800000 */
.L_x_33:
[----:B0----5:R-:W-:Y:S01]  /*2200*/  IMAD.U32 R5, R24, 0x10000, RZ ;  /* 0x0001000018057824 */ /* 0x021fe200078e00ff */
[----:B------:R-:W-:Y:S01]  /*2210*/  ISETP.GT.AND P1, PT, R4, 0x8, PT ;  /* 0x000000080400780c */ /* 0x000fe20003f24270 */
[----:B------:R-:W-:Y:S02]  /*2220*/  BSSY B1, `(.L_x_35) ;  /* 0x0000008000017945 */ /* 0x000fe40003800000 */
[----:B------:R-:W-:Y:S01]  /*2230*/  FMUL R14, R5, R56 ;  /* 0x00000038050e7220 */ /* 0x000fe20000400000 */
[----:B------:R-:W-:-:S03]  /*2240*/  ISETP.GT.AND P2, PT, R3, RZ, P1 ;  /* 0x000000ff0300720c */ /* 0x000fc60000f44270 */
[----:B------:R-:W-:-:S05]  /*2250*/  FFMA R14, R27, R23, R14 ;  /* 0x000000171b0e7223 */ /* 0x000fca000000000e */
[----:B------:R-:W-:-:S05]  /*2260*/  F2FP.BF16.F32.PACK_AB R14, RZ, R14 ;  /* 0x0000000eff0e723e */ /* 0x000fca00000010ff */
[----:B------:R0:W-:Y:S01]  /*2270*/  @P0 STG.E.U16 desc[UR36][R12.64+0x2], R14 ;  /* 0x0000020e0c000986 */ /* 0x0001e2000c101524 */
[----:B------:R-:W-:Y:S05]  /*2280*/  @!P2 BRA `(.L_x_36) ;  /* 0x000000000004a947 */ /* 0x000fea0003800000 */
[----:B------:R3:W5:Y:S02]  /*2290*/  LDG.E.LTC128B.U16 R24, desc[UR36][R6.64+0x10] ;  /* 0x0000102406187981 */ /* 0x000764000c1e1520 */
.L_x_36:
[----:B------:R-:W-:Y:S05]  /*22a0*/  BSYNC B1 ;  /* 0x0000000000017941 */ /* 0x000fea0003800000 */
.L_x_35:
[----:B-----5:R-:W-:Y:S01]  /*22b0*/  IMAD.U32 R5, R24, 0x10000, RZ ;  /* 0x0001000018057824 */ /* 0x020fe200078e00ff */
        /* <DEDUP_REMOVED lines=9> */
.L_x_38:
[----:B------:R-:W-:Y:S05]  /*2350*/  BSYNC B1 ;  /* 0x0000000000017941 */ /* 0x000fea0003800000 */
.L_x_37:
[----:B----45:R-:W-:Y:S01]  /*2360*/  IMAD.U32 R5, R24, 0x10000, RZ ;  /* 0x0001000018057824 */ /* 0x030fe200078e00ff */
[----:B------:R-:W-:Y:S01]  /*2370*/  ISETP.GT.AND P1, PT, R3, 0x8, P1 ;  /* 0x000000080300780c */ /* 0x000fe20000f24270 */
[----:B------:R-:W-:Y:S02]  /*2380*/  BSSY B1, `(.L_x_39) ;  /* 0x0000007000017945 */ /* 0x000fe40003800000 */
[----:B0-----:R-:W-:-:S04]  /*2390*/  FMUL R14, R5, R56 ;  /* 0x00000038050e7220 */ /* 0x001fc80000400000 */
[----:B------:R-:W-:-:S05]  /*23a0*/  FFMA R14, R29, R23, R14 ;  /* 0x000000171d0e7223 */ /* 0x000fca000000000e */
[----:B------:R-:W-:-:S05]  /*23b0*/  F2FP.BF16.F32.PACK_AB R14, RZ, R14 ;  /* 0x0000000eff0e723e */ /* 0x000fca00000010ff */
[----:B------:R0:W-:Y:S01]  /*23c0*/  @P3 STG.E.U16 desc[UR36][R8.64+0x12], R14 ;  /* 0x0000120e08003986 */ /* 0x0001e2000c101524 */
[----:B------:R-:W-:Y:S05]  /*23d0*/  @!P1 BRA `(.L_x_40) ;  /* 0x0000000000049947 */ /* 0x000fea0003800000 */
[----:B------:R4:W5:Y:S02]  /*23e0*/  LDG.E.LTC128B.U16 R24, desc[UR36][R10.64+0x10] ;  /* 0x000010240a187981 */ /* 0x000964000c1e1520 */
.L_x_40:
[----:B------:R-:W-:Y:S05]  /*23f0*/  BSYNC B1 ;  /* 0x0000000000017941 */ /* 0x000fea0003800000 */
.L_x_39:
[----:B-----5:R-:W-:Y:S01]  /*2400*/  IMAD.U32 R5, R24, 0x10000, RZ ;  /* 0x0001000018057824 */ /* 0x020fe200078e00ff */
[----:B------:R-:W-:Y:S01]  /*2410*/  ISETP.GT.AND P0, PT, R3, 0x8, P0 ;  /* 0x000000080300780c */ /* 0x000fe20000704270 */
[----:B------:R-:W-:Y:S02]  /*2420*/  BSSY B1, `(.L_x_41) ;  /* 0x0000007000017945 */ /* 0x000fe40003800000 */
[----:B------:R-:W-:-:S04]  /*2430*/  FMUL R5, R5, R56 ;  /* 0x0000003805057220 */ /* 0x000fc80000400000 */
[----:B------:R-:W-:-:S05]  /*2440*/  FFMA R5, R30, R23, R5 ;  /* 0x000000171e057223 */ /* 0x000fca0000000005 */
[----:B------:R-:W-:-:S05]  /*2450*/  F2FP.BF16.F32.PACK_AB R5, RZ, R5 ;  /* 0x00000005ff05723e */ /* 0x000fca00000010ff */
[----:B------:R0:W-:Y:S01]  /*2460*/  @P1 STG.E.U16 desc[UR36][R12.64+0x10], R5 ;  /* 0x000010050c001986 */ /* 0x0001e2000c101524 */
[----:B------:R-:W-:Y:S05]  /*2470*/  @!P0 BRA `(.L_x_42) ;  /* 0x0000000000048947 */ /* 0x000fea0003800000 */
[----:B------:R0:W5:Y:S02]  /*2480*/  LDG.E.LTC128B.U16 R24, desc[UR36][R10.64+0x12] ;  /* 0x000012240a187981 */ /* 0x000164000c1e1520 */
.L_x_42:
[----:B------:R-:W-:Y:S05]  /*2490*/  BSYNC B1 ;  /* 0x0000000000017941 */ /* 0x000fea0003800000 */
.L_x_41:
        /* <DEDUP_REMOVED lines=10> */
.L_x_44:
[----:B------:R-:W-:Y:S05]  /*2540*/  BSYNC B1 ;  /* 0x0000000000017941 */ /* 0x000fea0003800000 */
.L_x_43:
        /* <DEDUP_REMOVED lines=10> */
.L_x_46:
[----:B------:R-:W-:Y:S05]  /*25f0*/  BSYNC B1 ;  /* 0x0000000000017941 */ /* 0x000fea0003800000 */
.L_x_45:
[----:B0----5:R-:W-:Y:S01]  /*2600*/  IMAD.U32 R5, R24, 0x10000, RZ ;  /* 0x0001000018057824 */ /* 0x021fe200078e00ff */
        /* <DEDUP_REMOVED lines=8> */
.L_x_48:
[----:B------:R-:W-:Y:S05]  /*2690*/  BSYNC B1 ;  /* 0x0000000000017941 */ /* 0x000fea0003800000 */
.L_x_47:
        /* <DEDUP_REMOVED lines=9> */
.L_x_50:
[----:B------:R-:W-:Y:S05]  /*2730*/  BSYNC B1 ;  /* 0x0000000000017941 */ /* 0x000fea0003800000 */
.L_x_49:
        /* <DEDUP_REMOVED lines=10> */
.L_x_52:
[----:B------:R-:W-:Y:S05]  /*27e0*/  BSYNC B1 ;  /* 0x0000000000017941 */ /* 0x000fea0003800000 */
.L_x_51:
        /* <DEDUP_REMOVED lines=10> */
.L_x_54:
[----:B------:R-:W-:Y:S05]  /*2890*/  BSYNC B1 ;  /* 0x0000000000017941 */ /* 0x000fea0003800000 */
.L_x_53:
        /* <DEDUP_REMOVED lines=9> */
.L_x_56:
[----:B------:R-:W-:Y:S05]  /*2930*/  BSYNC B1 ;  /* 0x0000000000017941 */ /* 0x000fea0003800000 */
.L_x_55:
        /* <DEDUP_REMOVED lines=9> */
.L_x_58:
[----:B------:R-:W-:Y:S05]  /*29d0*/  BSYNC B1 ;  /* 0x0000000000017941 */ /* 0x000fea0003800000 */
.L_x_57:
        /* <DEDUP_REMOVED lines=10> */
.L_x_60:
[----:B------:R-:W-:Y:S05]  /*2a80*/  BSYNC B1 ;  /* 0x0000000000017941 */ /* 0x000fea0003800000 */
.L_x_59:
        /* <DEDUP_REMOVED lines=10> */
.L_x_62:
[----:B------:R-:W-:Y:S05]  /*2b30*/  BSYNC B1 ;  /* 0x0000000000017941 */ /* 0x000fea0003800000 */
.L_x_61:
        /* <DEDUP_REMOVED lines=9> */
.L_x_64:
[----:B------:R-:W-:Y:S05]  /*2bd0*/  BSYNC B1 ;  /* 0x0000000000017941 */ /* 0x000fea0003800000 */
.L_x_63:
        /* <DEDUP_REMOVED lines=9> */
.L_x_66:
[----:B------:R-:W-:Y:S05]  /*2c70*/  BSYNC B1 ;  /* 0x0000000000017941 */ /* 0x000fea0003800000 */
.L_x_65:
        /* <DEDUP_REMOVED lines=10> */
.L_x_68:
[----:B------:R-:W-:Y:S05]  /*2d20*/  BSYNC B1 ;  /* 0x0000000000017941 */ /* 0x000fea0003800000 */
.L_x_67:
        /* <DEDUP_REMOVED lines=10> */
.L_x_70:
[----:B------:R-:W-:Y:S05]  /*2dd0*/  BSYNC B1 ;  /* 0x0000000000017941 */ /* 0x000fea0003800000 */
.L_x_69:
        /* <DEDUP_REMOVED lines=9> */
.L_x_72:
[----:B------:R-:W-:Y:S05]  /*2e70*/  BSYNC B1 ;  /* 0x0000000000017941 */ /* 0x000fea0003800000 */
.L_x_71:
        /* <DEDUP_REMOVED lines=9> */
.L_x_74:
[----:B------:R-:W-:Y:S05]  /*2f10*/  BSYNC B1 ;  /* 0x0000000000017941 */ /* 0x000fea0003800000 */
.L_x_73:
        /* <DEDUP_REMOVED lines=10> */
.L_x_76:
[----:B------:R-:W-:Y:S05]  /*2fc0*/  BSYNC B1 ;  /* 0x0000000000017941 */ /* 0x000fea0003800000 */
.L_x_75:
        /* <DEDUP_REMOVED lines=10> */
.L_x_78:
[----:B------:R-:W-:Y:S05]  /*3070*/  BSYNC B1 ;  /* 0x0000000000017941 */ /* 0x000fea0003800000 */
.L_x_77:
        /* <DEDUP_REMOVED lines=9> */
.L_x_80:
[----:B------:R-:W-:Y:S05]  /*3110*/  BSYNC B1 ;  /* 0x0000000000017941 */ /* 0x000fea0003800000 */
.L_x_79:
        /* <DEDUP_REMOVED lines=9> */
.L_x_82:
[----:B------:R-:W-:Y:S05]  /*31b0*/  BSYNC B1 ;  /* 0x0000000000017941 */ /* 0x000fea0003800000 */
.L_x_81:
        /* <DEDUP_REMOVED lines=10> */
.L_x_84:
[----:B------:R-:W-:Y:S05]  /*3260*/  BSYNC B1 ;  /* 0x0000000000017941 */ /* 0x000fea0003800000 */
.L_x_83:
[----:B-----5:R-:W-:Y:S01]  /*3270*/  IMAD.U32 R5, R24, 0x10000, RZ ;  /* 0x0001000018057824 */ /* 0x020fe200078e00ff */
[----:B------:R-:W-:Y:S01]  /*3280*/  ISETP.GT.AND P0, PT, R4, 0x39, PT ;  /* 0x000000390400780c */ /* 0x000fe20003f04270 */
[----:B------:R-:W-:Y:S01]  /*3290*/  @P2 IMAD.MOV.U32 R4, RZ, RZ, R8 ;  /* 0x000000ffff042224 */ /* 0x000fe200078e0008 */
[----:B------:R-:W-:Y:S01]  /*32a0*/  BSSY B1, `(.L_x_85) ;  /* 0x000000a000017945 */ /* 0x000fe20003800000 */
[----:B------:R-:W-:Y:S01]  /*32b0*/  FMUL R5, R5, R56 ;  /* 0x0000003805057220 */ /* 0x000fe20000400000 */
[----:B------:R-:W-:-:S03]  /*32c0*/  ISETP.GT.AND P3, PT, R3, RZ, P0 ;  /* 0x000000ff0300720c */ /* 0x000fc60000764270 */
[----:B------:R-:W-:-:S05]  /*32d0*/  FFMA R5, R52, R23, R5 ;  /* 0x0000001734057223 */ /* 0x000fca0000000005 */
[----:B------:R-:W-:-:S04]  /*32e0*/  F2FP.BF16.F32.PACK_AB R5, RZ, R5 ;  /* 0x00000005ff05723e */ /* 0x000fc800000010ff */
[----:B0-----:R-:W-:Y:S01]  /*32f0*/  PRMT R14, R5, 0x7610, R14 ;  /* 0x00007610050e7816 */ /* 0x001fe2000000000e */
[----:B------:R-:W-:-:S05]  /*3300*/  @P2 IMAD.MOV.U32 R5, RZ, RZ, R9 ;  /* 0x000000ffff052224 */ /* 0x000fca00078e0009 */
[----:B------:R0:W-:Y:S01]  /*3310*/  @P2 STG.E.U16 desc[UR36][R4.64+0x70], R14 ;  /* 0x0000700e04002986 */ /* 0x0001e2000c101524 */
[----:B------:R-:W-:Y:S05]  /*3320*/  @!P3 BRA `(.L_x_86) ;  /* 0x000000000004b947 */ /* 0x000fea0003800000 */
[----:B------:R0:W5:Y:S02]  /*3330*/  LDG.E.LTC128B.U16 R24, desc[UR36][R6.64+0x72] ;  /* 0x0000722406187981 */ /* 0x000164000c1e1520 */
.L_x_86:
[----:B------:R-:W-:Y:S05]  /*3340*/  BSYNC B1 ;  /* 0x0000000000017941 */ /* 0x000fea0003800000 */
.L_x_85:
        /* <DEDUP_REMOVED lines=9> */
.L_x_88:
[----:B------:R-:W-:Y:S05]  /*33e0*/  BSYNC B1 ;  /* 0x0000000000017941 */ /* 0x000fea0003800000 */
.L_x_87:
[----:B-----5:R-:W-:Y:S01]  /*33f0*/  IMAD.U32 R5, R24, 0x10000, RZ ;  /* 0x0001000018057824 */ /* 0x020fe200078e00ff */
[----:B------:R-:W-:Y:S01]  /*3400*/  ISETP.GT.AND P0, PT, R3, 0x8, P0 ;  /* 0x000000080300780c */ /* 0x000fe20000704270 */
[----:B0-----:R-:W-:Y:S01]  /*3410*/  @P1 IMAD.MOV.U32 R4, RZ, RZ, R12 ;  /* 0x000000ffff041224 */ /* 0x001fe200078e000c */
[----:B------:R-:W-:Y:S01]  /*3420*/  BSSY B1, `(.L_x_89) ;  /* 0x0000009000017945 */ /* 0x000fe20003800000 */
[----:B------:R-:W-:-:S04]  /*3430*/  FMUL R5, R5, R56 ;  /* 0x0000003805057220 */ /* 0x000fc80000400000 */
[----:B------:R-:W-:-:S05]  /*3440*/  FFMA R5, R54, R23, R5 ;  /* 0x0000001736057223 */ /* 0x000fca0000000005 */
[----:B------:R-:W-:-:S04]  /*3450*/  F2FP.BF16.F32.PACK_AB R5, RZ, R5 ;  /* 0x00000005ff05723e */ /* 0x000fc800000010ff */
[----:B-1-3--:R-:W-:Y:S01]  /*3460*/  PRMT R6, R5, 0x7610, R6 ;  /* 0x0000761005067816 */ /* 0x00afe20000000006 */
[----:B------:R-:W-:-:S05]  /*3470*/  @P1 IMAD.MOV.U32 R5, RZ, RZ, R13 ;  /* 0x000000ffff051224 */ /* 0x000fca00078e000d */
[----:B------:R0:W-:Y:S01]  /*3480*/  @P1 STG.E.U16 desc[UR36][R4.64+0x70], R6 ;  /* 0x0000700604001986 */ /* 0x0001e2000c101524 */
[----:B------:R-:W-:Y:S05]  /*3490*/  @!P0 BRA `(.L_x_90) ;  /* 0x0000000000048947 */ /* 0x000fea0003800000 */
[----:B------:R1:W5:Y:S02]  /*34a0*/  LDG.E.LTC128B.U16 R24, desc[UR36][R10.64+0x72] ;  /* 0x000072240a187981 */ /* 0x000364000c1e1520 */
.L_x_90:
[----:B------:R-:W-:Y:S05]  /*34b0*/  BSYNC B1 ;  /* 0x0000000000017941 */ /* 0x000fea0003800000 */
.L_x_89:
[----:B------:R-:W-:Y:S05]  /*34c0*/  @!P0 BRA `(.L_x_91) ;  /* 0x0000000800a88947 */ /* 0x000fea0003800000 */
[----:B-----5:R-:W-:-:S04]  /*34d0*/  IMAD.U32 R3, R24, 0x10000, RZ ;  /* 0x0001000018037824 */ /* 0x020fc800078e00ff */
[----:B0-----:R-:W-:-:S04]  /*34e0*/  FMUL R4, R3, R56 ;  /* 0x0000003803047220 */ /* 0x001fc80000400000 */
[----:B------:R-:W-:-:S05]  /*34f0*/  FFMA R4, R55, R23, R4 ;  /* 0x0000001737047223 */ /* 0x000fca0000000004 */
[----:B------:R-:W-:-:S05]  /*3500*/  F2FP.BF16.F32.PACK_AB R4, RZ, R4 ;  /* 0x00000004ff04723e */ /* 0x000fca00000010ff */
[----:B------:R3:W-:Y:S01]  /*3510*/  STG.E.U16 desc[UR36][R12.64+0x72], R4 ;  /* 0x000072040c007986 */ /* 0x0007e2000c101524 */
[----:B------:R-:W-:Y:S05]  /*3520*/  BRA `(.L_x_91) ;  /* 0x0000000800907947 */ /* 0x000fea0003800000 */
.L_x_30:
[----:B------:R-:W-:Y:S01]  /*3530*/  ISETP.GT.AND P0, PT, R4, 0x1, PT ;  /* 0x000000010400780c */ /* 0x000fe20003f04270 */
[----:B------:R-:W-:Y:S01]  /*3540*/  ULDC.64 UR4, c[0x0][0x5c0] ;  /* 0x0001700000047ab9 */ /* 0x000fe20000000a00 */
[-C--:B------:R-:W-:Y:S01]  /*3550*/  FMUL R24, R24, R23.reuse ;  /* 0x0000001718187220 */ /* 0x080fe20000400000 */
[-C--:B------:R-:W-:Y:S01]  /*3560*/  FMUL R25, R25, R23.reuse ;  /* 0x0000001719197220 */ /* 0x080fe20000400000 */
[----:B------:R-:W-:Y:S01]  /*3570*/  ISETP.GT.AND P3, PT, R3, RZ, P0 ;  /* 0x000000ff0300720c */ /* 0x000fe20000764270 */
[-C--:B------:R-:W-:Y:S01]  /*3580*/  FMUL R26, R26, R23.reuse ;  /* 0x000000171a1a7220 */ /* 0x080fe20000400000 */
[----:B------:R-:W-:Y:S01]  /*3590*/  LEA R6, P4, R58, UR4, 0x1 ;  /* 0x000000043a067c11 */ /* 0x000fe2000f8808ff */
[-C--:B------:R-:W-:Y:S01]  /*35a0*/  FMUL R27, R27, R23.reuse ;  /* 0x000000171b1b7220 */ /* 0x080fe20000400000 */
[----:B------:R-:W-:Y:S01]  /*35b0*/  F2FP.BF16.F32.PACK_AB R24, RZ, R24 ;  /* 0x00000018ff18723e */ /* 0x000fe200000010ff */
[-C--:B------:R-:W-:Y:S01]  /*35c0*/  FMUL R28, R28, R23.reuse ;  /* 0x000000171c1c7220 */ /* 0x080fe20000400000 */
[----:B------:R-:W-:Y:S01]  /*35d0*/  LEA.HI.X R7, R58, UR5, R75, 0x1, P4 ;  /* 0x000000053a077c11 */ /* 0x000fe2000a0f0c4b */
[----:B------:R-:W-:Y:S01]  /*35e0*/  FMUL R29, R29, R23 ;  /* 0x000000171d1d7220 */ /* 0x000fe20000400000 */
[----:B------:R-:W-:Y:S01]  /*35f0*/  F2FP.BF16.F32.PACK_AB R25, RZ, R25 ;  /* 0x00000019ff19723e */ /* 0x000fe200000010ff */
[-C--:B------:R-:W-:Y:S01]  /*3600*/  FMUL R30, R30, R23.reuse ;  /* 0x000000171e1e7220 */ /* 0x080fe20000400000 */
[----:B------:R-:W-:Y:S01]  /*3610*/  SHF.L.U64.HI R67, R66, 0x4, R67 ;  /* 0x0000000442437819 */ /* 0x000fe20000010243 */
[----:B------:R-:W-:Y:S01]  /*3620*/  @P1 STG.E.U16 desc[UR36][R6.64], R24 ;  /* 0x0000001806001986 */ /* 0x000fe2000c101524 */
[----:B------:R-:W-:Y:S01]  /*3630*/  ISETP.GT.AND P1, PT, R4, 0x8, PT ;  /* 0x000000080400780c */ /* 0x000fe20003f24270 */
[-C--:B------:R-:W-:Y:S01]  /*3640*/  FMUL R31, R31, R23.reuse ;  /* 0x000000171f1f7220 */ /* 0x080fe20000400000 */
[C---:B------:R-:W-:Y:S01]  /*3650*/  ISETP.GT.AND P4, PT, R3.reuse, 0x8, P0 ;  /* 0x000000080300780c */ /* 0x040fe20000784270 */
[----:B------:R-:W-:Y:S01]  /*3660*/  @P3 STG.E.U16 desc[UR36][R6.64+0x2], R25 ;  /* 0x0000021906003986 */ /* 0x000fe2000c101524 */
[----:B------:R-:W-:Y:S01]  /*3670*/  LEA R8, P3, R66, R6, 0x4 ;  /* 0x0000000642087211 */ /* 0x000fe200078620ff */
[-C--:B------:R-:W-:Y:S01]  /*3680*/  FMUL R32, R32, R23.reuse ;  /* 0x0000001720207220 */ /* 0x080fe20000400000 */
[----:B------:R-:W-:Y:S01]  /*3690*/  ISETP.GT.AND P2, PT, R3, 0x8, P2 ;  /* 0x000000080300780c */ /* 0x000fe20001744270 */
[-C--:B------:R-:W-:Y:S01]  /*36a0*/  FMUL R33, R33, R23.reuse ;  /* 0x0000001721217220 */ /* 0x080fe20000400000 */
[----:B------:R-:W-:Y:S01]  /*36b0*/  ISETP.GT.AND P0, PT, R4, 0x9, PT ;  /* 0x000000090400780c */ /* 0x000fe20003f04270 */
[----:B------:R-:W-:Y:S01]  /*36c0*/  IMAD.X R9, R67, 0x1, R7, P3 ;  /* 0x0000000143097824 */ /* 0x000fe200018e0607 */
[C---:B------:R-:W-:Y:S01]  /*36d0*/  ISETP.GT.AND P5, PT, R3.reuse, RZ, P1 ;  /* 0x000000ff0300720c */ /* 0x040fe20000fa4270 */
[-C--:B------:R-:W-:Y:S01]  /*36e0*/  FMUL R34, R34, R23.reuse ;  /* 0x0000001722227220 */ /* 0x080fe20000400000 */
[----:B------:R-:W-:Y:S01]  /*36f0*/  ISETP.GT.AND P3, PT, R3, RZ, P0 ;  /* 0x000000ff0300720c */ /* 0x000fe20000764270 */
[-C--:B------:R-:W-:Y:S01]  /*3700*/  FMUL R35, R35, R23.reuse ;  /* 0x0000001723237220 */ /* 0x080fe20000400000 */
[----:B------:R-:W-:Y:S01]  /*3710*/  F2FP.BF16.F32.PACK_AB R26, RZ, R26 ;  /* 0x0000001aff1a723e */ /* 0x000fe200000010ff */
[----:B------:R-:W-:Y:S01]  /*3720*/  FMUL R36, R36, R23 ;  /* 0x0000001724247220 */ /* 0x000fe20000400000 */
[----:B------:R-:W-:Y:S01]  /*3730*/  F2FP.BF16.F32.PACK_AB R27, RZ, R27 ;  /* 0x0000001bff1b723e */ /* 0x000fe200000010ff */
[----:B------:R-:W-:Y:S01]  /*3740*/  FMUL R37, R37, R23 ;  /* 0x0000001725257220 */ /* 0x000fe20000400000 */
[----:B------:R-:W-:Y:S01]  /*3750*/  F2FP.BF16.F32.PACK_AB R28, RZ, R28 ;  /* 0x0000001cff1c723e */ /* 0x000fe200000010ff */
[----:B------:R-:W-:Y:S01]  /*3760*/  @P2 STG.E.U16 desc[UR36][R8.64], R26 ;  /* 0x0000001a08002986 */ /* 0x000fe2000c101524 */
[----:B------:R-:W-:Y:S01]  /*3770*/  F2FP.BF16.F32.PACK_AB R29, RZ, R29 ;  /* 0x0000001dff1d723e */ /* 0x000fe200000010ff */
[-C--:B------:R-:W-:Y:S01]  /*3780*/  FMUL R38, R38, R23.reuse ;  /* 0x0000001726267220 */ /* 0x080fe20000400000 */
[----:B------:R-:W-:Y:S01]  /*3790*/  ISETP.GT.AND P2, PT, R3, 0x8, P1 ;  /* 0x000000080300780c */ /* 0x000fe20000f44270 */
[----:B------:R-:W-:Y:S01]  /*37a0*/  @P4 STG.E.U16 desc[UR36][R8.64+0x2], R27 ;  /* 0x0000021b08004986 */ /* 0x000fe2000c101524 */
[----:B------:R-:W-:Y:S01]  /*37b0*/  ISETP.GT.AND P1, PT, R4, 0x10, PT ;  /* 0x000000100400780c */ /* 0x000fe20003f24270 */
[-C--:B------:R-:W-:Y:S01]  /*37c0*/  FMUL R39, R39, R23.reuse ;  /* 0x0000001727277220 */ /* 0x080fe20000400000 */
[----:B------:R-:W-:Y:S01]  /*37d0*/  F2FP.BF16.F32.PACK_AB R30, RZ, R30 ;  /* 0x0000001eff1e723e */ /* 0x000fe200000010ff */
[----:B------:R-:W-:Y:S01]  /*37e0*/  @P5 STG.E.U16 desc[UR36][R6.64+0x10], R28 ;  /* 0x0000101c06005986 */ /* 0x000fe2000c101524 */
[C---:B------:R-:W-:Y:S01]  /*37f0*/  ISETP.GT.AND P4, PT, R3.reuse, RZ, P1 ;  /* 0x000000ff0300720c */ /* 0x040fe20000f84270 */
[----:B------:R-:W-:Y:S01]  /*3800*/  FMUL R40, R40, R23 ;  /* 0x0000001728287220 */ /* 0x000fe20000400000 */
[----:B------:R-:W-:Y:S01]  /*3810*/  F2FP.BF16.F32.PACK_AB R31, RZ, R31 ;  /* 0x0000001fff1f723e */ /* 0x000fe200000010ff */
[----:B------:R-:W-:Y:S01]  /*3820*/  @P3 STG.E.U16 desc[UR36][R6.64+0x12], R29 ;  /* 0x0000121d06003986 */ /* 0x000fe2000c101524 */
[----:B------:R-:W-:Y:S01]  /*3830*/  ISETP.GT.AND P3, PT, R3, 0x8, P0 ;  /* 0x000000080300780c */ /* 0x000fe20000764270 */
[-C--:B------:R-:W-:Y:S01]  /*3840*/  FMUL R41, R41, R23.reuse ;  /* 0x0000001729297220 */ /* 0x080fe20000400000 */
[----:B------:R-:W-:Y:S01]  /*3850*/  ISETP.GT.AND P0, PT, R4, 0x11, PT ;  /* 0x000000110400780c */ /* 0x000fe20003f04270 */
[----:B------:R-:W-:Y:S01]  /*3860*/  @P2 STG.E.U16 desc[UR36][R8.64+0x10], R30 ;  /* 0x0000101e08002986 */ /* 0x000fe2000c101524 */
[----:B------:R-:W-:Y:S01]  /*3870*/  F2FP.BF16.F32.PACK_AB R32, RZ, R32 ;  /* 0x00000020ff20723e */ /* 0x000fe200000010ff */
[-C--:B------:R-:W-:Y:S01]  /*3880*/  FMUL R42, R42, R23.reuse ;  /* 0x000000172a2a7220 */ /* 0x080fe20000400000 */
[----:B------:R-:W-:Y:S01]  /*3890*/  ISETP.GT.AND P5, PT, R3, RZ, P0 ;  /* 0x000000ff0300720c */ /* 0x000fe200007a4270 */
[-C--:B------:R-:W-:Y:S01]  /*38a0*/  FMUL R43, R43, R23.reuse ;  /* 0x000000172b2b7220 */ /* 0x080fe20000400000 */
[----:B------:R-:W-:Y:S01]  /*38b0*/  ISETP.GT.AND P2, PT, R3, 0x8, P1 ;  /* 0x000000080300780c */ /* 0x000fe20000f44270 */
[-C--:B------:R-:W-:Y:S01]  /*38c0*/  FMUL R44, R44, R23.reuse ;  /* 0x000000172c2c7220 */ /* 0x080fe20000400000 */
[----:B------:R-:W-:Y:S01]  /*38d0*/  ISETP.GT.AND P1, PT, R4, 0x18, PT ;  /* 0x000000180400780c */ /* 0x000fe20003f24270 */
[----:B------:R-:W-:Y:S01]  /*38e0*/  FMUL R45, R45, R23 ;  /* 0x000000172d2d7220 */ /* 0x000fe20000400000 */
[----:B------:R-:W-:Y:S01]  /*38f0*/  F2FP.BF16.F32.PACK_AB R33, RZ, R33 ;  /* 0x00000021ff21723e */ /* 0x000fe200000010ff */
[----:B------:R-:W-:Y:S01]  /*3900*/  @P3 STG.E.U16 desc[UR36][R8.64+0x12], R31 ;  /* 0x0000121f08003986 */ /* 0x000fe2000c101524 */
[C---:B------:R-:W-:Y:S01]  /*3910*/  ISETP.GT.AND P3, PT, R3.reuse, 0x8, P0 ;  /* 0x000000080300780c */ /* 0x040fe20000764270 */
[-C--:B------:R-:W-:Y:S01]  /*3920*/  FMUL R46, R46, R23.reuse ;  /* 0x000000172e2e7220 */ /* 0x080fe20000400000 */
[----:B------:R-:W-:Y:S01]  /*3930*/  ISETP.GT.AND P0, PT, R4, 0x19, PT ;  /* 0x000000190400780c */ /* 0x000fe20003f04270 */
[----:B------:R-:W-:Y:S01]  /*3940*/  @P4 STG.E.U16 desc[UR36][R6.64+0x20], R32 ;  /* 0x0000202006004986 */ /* 0x000fe2000c101524 */
[----:B------:R-:W-:Y:S01]  /*3950*/  ISETP.GT.AND P4, PT, R3, RZ, P1 ;  /* 0x000000ff0300720c */ /* 0x000fe20000f84270 */
[-C--:B------:R-:W-:Y:S01]  /*3960*/  FMUL R47, R47, R23.reuse ;  /* 0x000000172f2f7220 */ /* 0x080fe20000400000 */
[----:B------:R-:W-:Y:S01]  /*3970*/  F2FP.BF16.F32.PACK_AB R34, RZ, R34 ;  /* 0x00000022ff22723e */ /* 0x000fe200000010ff */
[----:B------:R-:W-:Y:S01]  /*3980*/  @P5 STG.E.U16 desc[UR36][R6.64+0x22], R33 ;  /* 0x0000222106005986 */ /* 0x000fe2000c101524 */
[----:B------:R-:W-:Y:S01]  /*3990*/  ISETP.GT.AND P5, PT, R3, RZ, P0 ;  /* 0x000000ff0300720c */ /* 0x000fe200007a4270 */
[----:B------:R-:W-:Y:S01]  /*39a0*/  FMUL R48, R48, R23 ;  /* 0x0000001730307220 */ /* 0x000fe20000400000 */
[----:B------:R-:W-:Y:S01]  /*39b0*/  F2FP.BF16.F32.PACK_AB R35, RZ, R35 ;  /* 0x00000023ff23723e */ /* 0x000fe200000010ff */
[----:B------:R-:W-:Y:S01]  /*39c0*/  @P2 STG.E.U16 desc[UR36][R8.64+0x20], R34 ;  /* 0x0000202208002986 */ /* 0x000fe2000c101524 */
[----:B------:R-:W-:Y:S01]  /*39d0*/  F2FP.BF16.F32.PACK_AB R36, RZ, R36 ;  /* 0x00000024ff24723e */ /* 0x000fe200000010ff */
[-C--:B------:R-:W-:Y:S01]  /*39e0*/  FMUL R49, R49, R23.reuse ;  /* 0x0000001731317220 */ /* 0x080fe20000400000 */
[C---:B------:R-:W-:Y:S01]  /*39f0*/  ISETP.GT.AND P2, PT, R3.reuse, 0x8, P1 ;  /* 0x000000080300780c */ /* 0x040fe20000f44270 */
[----:B------:R-:W-:Y:S01]  /*3a00*/  @P3 STG.E.U16 desc[UR36][R8.64+0x22], R35 ;  /* 0x0000222308003986 */ /* 0x000fe2000c101524 */
[----:B------:R-:W-:Y:S01]  /*3a10*/  ISETP.GT.AND P1, PT, R4, 0x20, PT ;  /* 0x000000200400780c */ /* 0x000fe20003f24270 */
[----:B------:R-:W-:Y:S01]  /*3a20*/  FMUL R50, R50, R23 ;  /* 0x0000001732327220 */ /* 0x000fe20000400000 */
[----:B------:R-:W-:Y:S01]  /*3a30*/  F2FP.BF16.F32.PACK_AB R37, RZ, R37 ;  /* 0x00000025ff25723e */ /* 0x000fe200000010ff */
[----:B------:R-:W-:Y:S01]  /*3a40*/  @P4 STG.E.U16 desc[UR36][R6.64+0x30], R36 ;  /* 0x0000302406004986 */ /* 0x000fe2000c101524 */
[----:B------:R-:W-:Y:S01]  /*3a50*/  ISETP.GT.AND P3, PT, R3, 0x8, P0 ;  /* 0x000000080300780c */ /* 0x000fe20000764270 */
[-C--:B------:R-:W-:Y:S01]  /*3a60*/  FMUL R51, R51, R23.reuse ;  /* 0x0000001733337220 */ /* 0x080fe20000400000 */
[----:B------:R-:W-:Y:S01]  /*3a70*/  ISETP.GT.AND P0, PT, R4, 0x21, PT ;  /* 0x000000210400780c */ /* 0x000fe20003f04270 */
[----:B------:R-:W-:Y:S01]  /*3a80*/  @P5 STG.E.U16 desc[UR36][R6.64+0x32], R37 ;  /* 0x0000322506005986 */ /* 0x000fe2000c101524 */
        /* <DEDUP_REMOVED lines=10> */
[----:B------:R-:W-:-:S02]  /*3b30*/  F2FP.BF16.F32.PACK_AB R41, RZ, R41 ;  /* 0x00000029ff29723e */ /* 0x000fc400000010ff */
[C---:B------:R-:W-:Y:S01]  /*3b40*/  ISETP.GT.AND P1, PT, R3.reuse, 0x8, P1 ;  /* 0x000000080300780c */ /* 0x040fe20000f24270 */
[----:B------:R-:W-:Y:S01]  /*3b50*/  @P3 STG.E.U16 desc[UR36][R8.64+0x32], R39 ;  /* 0x0000322708003986 */ /* 0x000fe2000c101524 */
[C---:B------:R-:W-:Y:S02]  /*3b60*/  ISETP.GT.AND P2, PT, R3.reuse, 0x8, P0 ;  /* 0x000000080300780c */ /* 0x040fe40000744270 */
[C---:B------:R-:W-:Y:S01]  /*3b70*/  ISETP.GT.AND P0, PT, R4.reuse, 0x29, PT ;  /* 0x000000290400780c */ /* 0x040fe20003f04270 */
[----:B------:R-:W-:Y:S01]  /*3b80*/  @P4 STG.E.U16 desc[UR36][R6.64+0x40], R40 ;  /* 0x0000402806004986 */ /* 0x000fe2000c101524 */
[----:B------:R-:W-:Y:S02]  /*3b90*/  ISETP.GT.AND P4, PT, R4, 0x28, PT ;  /* 0x000000280400780c */ /* 0x000fe40003f84270 */
[----:B------:R-:W-:Y:S01]  /*3ba0*/  F2FP.BF16.F32.PACK_AB R42, RZ, R42 ;  /* 0x0000002aff2a723e */ /* 0x000fe200000010ff */
[----:B------:R-:W-:Y:S01]  /*3bb0*/  @P5 STG.E.U16 desc[UR36][R6.64+0x42], R41 ;  /* 0x0000422906005986 */ /* 0x000fe2000c101524 */
[----:B------:R-:W-:-:S02]  /*3bc0*/  ISETP.GT.AND P5, PT, R3, RZ, P4 ;  /* 0x000000ff0300720c */ /* 0x000fc400027a4270 */
[C---:B------:R-:W-:Y:S01]  /*3bd0*/  ISETP.GT.AND P3, PT, R3.reuse, RZ, P0 ;  /* 0x000000ff0300720c */ /* 0x040fe20000764270 */
[----:B------:R-:W-:Y:S01]  /*3be0*/  @P1 STG.E.U16 desc[UR36][R8.64+0x40], R42 ;  /* 0x0000402a08001986 */ /* 0x000fe2000c101524 */
[----:B------:R-:W-:Y:S02]  /*3bf0*/  F2FP.BF16.F32.PACK_AB R43, RZ, R43 ;  /* 0x0000002bff2b723e */ /* 0x000fe400000010ff */
[----:B------:R-:W-:Y:S02]  /*3c00*/  F2FP.BF16.F32.PACK_AB R44, RZ, R44 ;  /* 0x0000002cff2c723e */ /* 0x000fe400000010ff */
[C---:B------:R-:W-:Y:S01]  /*3c10*/  ISETP.GT.AND P4, PT, R3.reuse, 0x8, P4 ;  /* 0x000000080300780c */ /* 0x040fe20002784270 */
[----:B------:R-:W-:Y:S01]  /*3c20*/  @P2 STG.E.U16 desc[UR36][R8.64+0x42], R43 ;  /* 0x0000422b08002986 */ /* 0x000fe2000c101524 */
[----:B------:R-:W-:Y:S02]  /*3c30*/  F2FP.BF16.F32.PACK_AB R45, RZ, R45 ;  /* 0x0000002dff2d723e */ /* 0x000fe400000010ff */
[----:B------:R-:W-:Y:S01]  /*3c40*/  ISETP.GT.AND P2, PT, R4, 0x31, PT ;  /* 0x000000310400780c */ /* 0x000fe20003f44270 */
[----:B------:R-:W-:Y:S01]  /*3c50*/  @P5 STG.E.U16 desc[UR36][R6.64+0x50], R44 ;  /* 0x0000502c06005986 */ /* 0x000fe2000c101524 */
[----:B------:R-:W-:-:S02]  /*3c60*/  ISETP.GT.AND P5, PT, R3, 0x8, P0 ;  /* 0x000000080300780c */ /* 0x000fc400007a4270 */
[C---:B------:R-:W-:Y:S01]  /*3c70*/  ISETP.GT.AND P1, PT, R4.reuse, 0x38, PT ;  /* 0x000000380400780c */ /* 0x040fe20003f24270 */
[----:B------:R-:W-:Y:S01]  /*3c80*/  @P3 STG.E.U16 desc[UR36][R6.64+0x52], R45 ;  /* 0x0000522d06003986 */ /* 0x000fe2000c101524 */
[C---:B------:R-:W-:Y:S02]  /*3c90*/  ISETP.GT.AND P3, PT, R4.reuse, 0x30, PT ;  /* 0x000000300400780c */ /* 0x040fe40003f64270 */
[----:B------:R-:W-:Y:S01]  /*3ca0*/  ISETP.GT.AND P0, PT, R4, 0x39, PT ;  /* 0x000000390400780c */ /* 0x000fe20003f04270 */
[----:B------:R-:W-:Y:S01]  /*3cb0*/  @P4 IMAD.MOV.U32 R4, RZ, RZ, R8 ;  /* 0x000000ffff044224 */ /* 0x000fe200078e0008 */
[----:B------:R-:W-:Y:S01]  /*3cc0*/  F2FP.BF16.F32.PACK_AB R46, RZ, R46 ;  /* 0x0000002eff2e723e */ /* 0x000fe200000010ff */
[----:B------:R-:W-:Y:S01]  /*3cd0*/  @P4 IMAD.MOV.U32 R5, RZ, RZ, R9 ;  /* 0x000000ffff054224 */ /* 0x000fe200078e0009 */
[----:B------:R-:W-:Y:S02]  /*3ce0*/  F2FP.BF16.F32.PACK_AB R47, RZ, R47 ;  /* 0x0000002fff2f723e */ /* 0x000fe400000010ff */
[----:B------:R-:W-:-:S02]  /*3cf0*/  F2FP.BF16.F32.PACK_AB R48, RZ, R48 ;  /* 0x00000030ff30723e */ /* 0x000fc400000010ff */
[----:B------:R0:W-:Y:S01]  /*3d00*/  @P4 STG.E.U16 desc[UR36][R4.64+0x50], R46 ;  /* 0x0000502e04004986 */ /* 0x0001e2000c101524 */
[C---:B------:R-:W-:Y:S02]  /*3d10*/  ISETP.GT.AND P4, PT, R3.reuse, RZ, P2 ;  /* 0x000000ff0300720c */ /* 0x040fe40001784270 */
[----:B------:R-:W-:Y:S02]  /*3d20*/  F2FP.BF16.F32.PACK_AB R49, RZ, R49 ;  /* 0x00000031ff31723e */ /* 0x000fe400000010ff */
[----:B------:R-:W-:Y:S02]  /*3d30*/  ISETP.GT.AND P2, PT, R3, 0x8, P2 ;  /* 0x000000080300780c */ /* 0x000fe40001744270 */
[----:B------:R-:W-:Y:S02]  /*3d40*/  F2FP.BF16.F32.PACK_AB R50, RZ, R50 ;  /* 0x00000032ff32723e */ /* 0x000fe400000010ff */
[----:B------:R-:W-:Y:S02]  /*3d50*/  F2FP.BF16.F32.PACK_AB R51, RZ, R51 ;  /* 0x00000033ff33723e */ /* 0x000fe400000010ff */
[----:B------:R-:W-:Y:S01]  /*3d60*/  F2FP.BF16.F32.PACK_AB R52, RZ, R52 ;  /* 0x00000034ff34723e */ /* 0x000fe200000010ff */
[----:B0-----:R-:W-:Y:S01]  /*3d70*/  @P5 IMAD.MOV.U32 R4, RZ, RZ, R8 ;  /* 0x000000ffff045224 */ /* 0x001fe200078e0008 */
[----:B------:R-:W-:Y:S01]  /*3d80*/  F2FP.BF16.F32.PACK_AB R53, RZ, R53 ;  /* 0x00000035ff35723e */ /* 0x000fe200000010ff */
[----:B------:R-:W-:Y:S01]  /*3d90*/  @P5 IMAD.MOV.U32 R5, RZ, RZ, R9 ;  /* 0x000000ffff055224 */ /* 0x000fe200078e0009 */
[----:B------:R-:W-:-:S02]  /*3da0*/  F2FP.BF16.F32.PACK_AB R54, RZ, R54 ;  /* 0x00000036ff36723e */ /* 0x000fc400000010ff */
[----:B------:R-:W-:Y:S02]  /*3db0*/  F2FP.BF16.F32.PACK_AB R55, RZ, R55 ;  /* 0x00000037ff37723e */ /* 0x000fe400000010ff */
[----:B------:R0:W-:Y:S01]  /*3dc0*/  @P5 STG.E.U16 desc[UR36][R4.64+0x52], R47 ;  /* 0x0000522f04005986 */ /* 0x0001e2000c101524 */
[C---:B------:R-:W-:Y:S02]  /*3dd0*/  ISETP.GT.AND P5, PT, R3.reuse, RZ, P3 ;  /* 0x000000ff0300720c */ /* 0x040fe40001fa4270 */
[----:B------:R-:W-:-:S11]  /*3de0*/  ISETP.GT.AND P3, PT, R3, 0x8, P3 ;  /* 0x000000080300780c */ /* 0x000fd60001f64270 */
[----:B0-----:R-:W-:Y:S02]  /*3df0*/  @P5 IMAD.MOV.U32 R4, RZ, RZ, R6 ;  /* 0x000000ffff045224 */ /* 0x001fe400078e0006 */
[----:B------:R-:W-:-:S05]  /*3e00*/  @P5 IMAD.MOV.U32 R5, RZ, RZ, R7 ;  /* 0x000000ffff055224 */ /* 0x000fca00078e0007 */
[----:B------:R0:W-:Y:S01]  /*3e10*/  @P5 STG.E.U16 desc[UR36][R4.64+0x60], R48 ;  /* 0x0000603004005986 */ /* 0x0001e2000c101524 */
[C---:B------:R-:W-:Y:S02]  /*3e20*/  ISETP.GT.AND P5, PT, R3.reuse, RZ, P0 ;  /* 0x000000ff0300720c */ /* 0x040fe400007a4270 */
[----:B------:R-:W-:Y:S01]  /*3e30*/  ISETP.GT.AND P0, PT, R3, 0x8, P0 ;  /* 0x000000080300780c */ /* 0x000fe20000704270 */
[----:B0-----:R-:W-:Y:S02]  /*3e40*/  @P4 IMAD.MOV.U32 R4, RZ, RZ, R6 ;  /* 0x000000ffff044224 */ /* 0x001fe400078e0006 */
[----:B------:R-:W-:-:S05]  /*3e50*/  @P4 IMAD.MOV.U32 R5, RZ, RZ, R7 ;  /* 0x000000ffff054224 */ /* 0x000fca00078e0007 */
[----:B------:R0:W-:Y:S01]  /*3e60*/  @P4 STG.E.U16 desc[UR36][R4.64+0x62], R49 ;  /* 0x0000623104004986 */ /* 0x0001e2000c101524 */
[C---:B------:R-:W-:Y:S02]  /*3e70*/  ISETP.GT.AND P4, PT, R3.reuse, RZ, P1 ;  /* 0x000000ff0300720c */ /* 0x040fe40000f84270 */
[----:B------:R-:W-:Y:S01]  /*3e80*/  ISETP.GT.AND P1, PT, R3, 0x8, P1 ;  /* 0x000000080300780c */ /* 0x000fe20000f24270 */
[----:B0-----:R-:W-:Y:S02]  /*3e90*/  @P3 IMAD.MOV.U32 R4, RZ, RZ, R8 ;  /* 0x000000ffff043224 */ /* 0x001fe400078e0008 */
[----:B------:R-:W-:-:S05]  /*3ea0*/  @P3 IMAD.MOV.U32 R5, RZ, RZ, R9 ;  /* 0x000000ffff053224 */ /* 0x000fca00078e0009 */
[----:B------:R0:W-:Y:S02]  /*3eb0*/  @P3 STG.E.U16 desc[UR36][R4.64+0x60], R50 ;  /* 0x0000603204003986 */ /* 0x0001e4000c101524 */
[----:B0-----:R-:W-:Y:S02]  /*3ec0*/  @P2 IMAD.MOV.U32 R4, RZ, RZ, R8 ;  /* 0x000000ffff042224 */ /* 0x001fe400078e0008 */
[----:B------:R-:W-:-:S05]  /*3ed0*/  @P2 IMAD.MOV.U32 R5, RZ, RZ, R9 ;  /* 0x000000ffff052224 */ /* 0x000fca00078e0009 */
[----:B------:R0:W-:Y:S02]  /*3ee0*/  @P2 STG.E.U16 desc[UR36][R4.64+0x62], R51 ;  /* 0x0000623304002986 */ /* 0x0001e4000c101524 */
[----:B0-----:R-:W-:Y:S02]  /*3ef0*/  @P4 IMAD.MOV.U32 R4, RZ, RZ, R6 ;  /* 0x000000ffff044224 */ /* 0x001fe400078e0006 */
[----:B------:R-:W-:-:S05]  /*3f00*/  @P4 IMAD.MOV.U32 R5, RZ, RZ, R7 ;  /* 0x000000ffff054224 */ /* 0x000fca00078e0007 */
[----:B------:R0:W-:Y:S04]  /*3f10*/  @P4 STG.E.U16 desc[UR36][R4.64+0x70], R52 ;  /* 0x0000703404004986 */ /* 0x0001e8000c101524 */
[----:B------:R1:W-:Y:S01]  /*3f20*/  @P5 STG.E.U16 desc[UR36][R6.64+0x72], R53 ;  /* 0x0000723506005986 */ /* 0x0003e2000c101524 */
[----:B0-----:R-:W-:Y:S02]  /*3f30*/  @P1 IMAD.MOV.U32 R4, RZ, RZ, R8 ;  /* 0x000000ffff041224 */ /* 0x001fe400078e0008 */
[----:B------:R-:W-:-:S05]  /*3f40*/  @P1 IMAD.MOV.U32 R5, RZ, RZ, R9 ;  /* 0x000000ffff051224 */ /* 0x000fca00078e0009 */
[----:B------:R1:W-:Y:S04]  /*3f50*/  @P1 STG.E.U16 desc[UR36][R4.64+0x70], R54 ;  /* 0x0000703604001986 */ /* 0x0003e8000c101524 */
[----:B------:R1:W-:Y:S02]  /*3f60*/  @P0 STG.E.U16 desc[UR36][R8.64+0x72], R55 ;  /* 0x0000723708000986 */ /* 0x0003e4000c101524 */
.L_x_91:
[----:B------:R-:W-:Y:S05]  /*3f70*/  BSYNC B0 ;  /* 0x0000000000007941 */ /* 0x000fea0003800000 */
.L_x_29:
[----:B------:R-:W-:Y:S01]  /*3f80*/  ULDC UR4, c[0x0][0xc] ;  /* 0x0000030000047ab9 */ /* 0x000fe20000000800 */
[----:B------:R-:W-:Y:S01]  /*3f90*/  ULDC UR5, c[0x0][0x10] ;  /* 0x0000040000057ab9 */ /* 0x000fe20000000800 */
[----:B------:R-:W0:Y:S01]  /*3fa0*/  LDC R3, c[0x0][0x14] ;  /* 0x00000500ff037b82 */ /* 0x000e220000000800 */
[----:B------:R-:W-:Y:S01]  /*3fb0*/  UIMAD.WIDE.U32 UR4, UR4, UR5, URZ ;  /* 0x00000005040472a5 */ /* 0x000fe2000f8e003f */
[----:B------:R-:W-:Y:S02]  /*3fc0*/  IMAD.MOV.U32 R59, RZ, RZ, -0x1 ;  /* 0xffffffffff3b7424 */ /* 0x000fe400078e00ff */
[----:B------:R-:W-:-:S03]  /*3fd0*/  IMAD.MOV.U32 R57, RZ, RZ, -0x1 ;  /* 0xffffffffff397424 */ /* 0x000fc600078e00ff */
[----:B0-----:R-:W-:-:S04]  /*3fe0*/  IMAD.WIDE.U32 R16, R3, UR4, R16 ;  /* 0x0000000403107c25 */ /* 0x001fc8000f8e0010 */
[----:B------:R-:W-:Y:S01]  /*3ff0*/  IMAD R3, R3, UR5, RZ ;  /* 0x0000000503037c24 */ /* 0x000fe2000f8e02ff */
[----:B------:R-:W-:Y:S02]  /*4000*/  ULDC.64 UR4, c[0x0][0x650] ;  /* 0x0001940000047ab9 */ /* 0x000fe40000000a00 */
[----:B------:R-:W-:Y:S01]  /*4010*/  ISETP.GE.U32.AND P0, PT, R16, UR4, PT ;  /* 0x0000000410007c0c */ /* 0x000fe2000bf06070 */
[--C-:B------:R-:W-:Y:S01]  /*4020*/  IMAD.IADD R17, R17, 0x1, R3.reuse ;  /* 0x0000000111117824 */ /* 0x100fe200078e0203 */
[----:B------:R-:W-:-:S04]  /*4030*/  PRMT R3, RZ, 0x7610, R3 ;  /* 0x00007610ff037816 */ /* 0x000fc80000000003 */
[----:B------:R-:W-:-:S13]  /*4040*/  ISETP.GE.U32.AND.EX P0, PT, R17, UR5, PT, P0 ;  /* 0x0000000511007c0c */ /* 0x000fda000bf06100 */
[----:B------:R-:W-:Y:S05]  /*4050*/  @P0 BRA `(.L_x_92) ;  /* 0x0000000400640947 */ /* 0x000fea0003800000 */
[----:B---3--:R-:W0:Y:S01]  /*4060*/  S2R R12, SR_CTAID.X ;  /* 0x00000000000c7919 */ /* 0x008e220000002500 */
[----:B-12-4-:R-:W1:Y:S01]  /*4070*/  LDC.64 R10, c[0x0][0x628] ;  /* 0x00018a00ff0a7b82 */ /* 0x016e620000000a00 */
[----:B------:R-:W-:Y:S01]  /*4080*/  ULDC UR4, c[0x0][0x150] ;  /* 0x0000540000047ab9 */ /* 0x000fe20000000800 */
[----:B------:R-:W-:Y:S01]  /*4090*/  IMAD.MOV.U32 R8, RZ, RZ, R16 ;  /* 0x000000ffff087224 */ /* 0x000fe200078e0010 */
[----:B-----5:R-:W2:Y:S01]  /*40a0*/  S2R R24, SR_CTAID.Y ;  /* 0x0000000000187919 */ /* 0x020ea20000002600 */
[----:B------:R-:W-:-:S04]  /*40b0*/  IMAD.MOV.U32 R9, RZ, RZ, R17 ;  /* 0x000000ffff097224 */ /* 0x000fc800078e0011 */
[----:B------:R-:W3:Y:S08]  /*40c0*/  LDC R21, c[0x0][0x144] ;  /* 0x00005100ff157b82 */ /* 0x000ef00000000800 */
[----:B------:R-:W4:Y:S08]  /*40d0*/  LDC R0, c[0x0][0x630] ;  /* 0x00018c00ff007b82 */ /* 0x000f300000000800 */
[----:B------:R-:W2:Y:S01]  /*40e0*/  LDC.64 R14, c[0x0][0x620] ;  /* 0x00018800ff0e7b82 */ /* 0x000ea20000000a00 */
[----:B-1----:R-:W-:-:S04]  /*40f0*/  ISETP.NE.U32.AND P0, PT, R10, RZ, PT ;  /* 0x000000ff0a00720c */ /* 0x002fc80003f05070 */
[----:B------:R-:W-:Y:S02]  /*4100*/  ISETP.NE.AND.EX P0, PT, R11, RZ, PT, P0 ;  /* 0x000000ff0b00720c */ /* 0x000fe40003f05300 */
[----:B0-----:R-:W-:-:S05]  /*4110*/  I2FP.F32.U32 R3, R12 ;  /* 0x0000000c00037245 */ /* 0x001fca0000201000 */
[----:B------:R-:W-:-:S04]  /*4120*/  FMUL R3, R3, UR4 ;  /* 0x0000000403037c20 */ /* 0x000fc80008400000 */
[----:B------:R0:W1:Y:S02]  /*4130*/  F2I.U32.TRUNC.NTZ R20, R3 ;  /* 0x0000000300147305 */ /* 0x000064000020f000 */
[----:B---34-:R-:W-:Y:S05]  /*4140*/  @!P0 BRA `(.L_x_93) ;  /* 0x0000000000288947 */ /* 0x018fea0003800000 */
[----:B0-----:R-:W0:Y:S02]  /*4150*/  LDC R3, c[0x0][0x634] ;  /* 0x00018d00ff037b82 */ /* 0x001e240000000800 */
        /* <DEDUP_REMOVED lines=9> */
.L_x_93:
[----:B------:R-:W3:Y:S01]  /*41f0*/  LDC.64 R28, c[0x0][0x640] ;  /* 0x00019000ff1c7b82 */ /* 0x000ee20000000a00 */
[-CC-:B------:R-:W-:Y:S01]  /*4200*/  SHF.R.U64 R57, R8, R0.reuse, R9.reuse ;  /* 0x0000000008397219 */ /* 0x180fe20000001209 */
[----:B-1----:R-:W-:Y:S01]  /*4210*/  IMAD.MOV R20, RZ, RZ, -R20 ;  /* 0x000000ffff147224 */ /* 0x002fe200078e0a14 */
[----:B------:R-:W-:Y:S01]  /*4220*/  SHF.R.U32.HI R0, RZ, R0, R9 ;  /* 0x00000000ff007219 */ /* 0x000fe20000011609 */
[----:B------:R-:W-:Y:S01]  /*4230*/  ULDC UR4, c[0x0][0x154] ;  /* 0x0000550000047ab9 */ /* 0x000fe20000000800 */
[----:B0-----:R-:W-:Y:S01]  /*4240*/  IADD3 R3, P0, RZ, -R57, RZ ;  /* 0x80000039ff037210 */ /* 0x001fe20007f1e0ff */
[----:B------:R-:W-:Y:S02]  /*4250*/  IMAD R21, R21, R20, R12 ;  /* 0x0000001415157224 */ /* 0x000fe400078e020c */
[----:B------:R-:W0:Y:S01]  /*4260*/  LDC R6, c[0x0][0x618] ;  /* 0x00018600ff067b82 */ /* 0x000e220000000800 */
[----:B------:R-:W-:Y:S02]  /*4270*/  IMAD.MOV.U32 R7, RZ, RZ, 0x1 ;  /* 0x00000001ff077424 */ /* 0x000fe400078e00ff */
[----:B------:R-:W-:-:S04]  /*4280*/  IMAD.X R5, RZ, RZ, ~R0, P0 ;  /* 0x000000ffff057224 */ /* 0x000fc800000e0e00 */
[-C--:B--2---:R-:W-:Y:S01]  /*4290*/  IMAD R0, R5, R14.reuse, RZ ;  /* 0x0000000e05007224 */ /* 0x084fe200078e02ff */
[----:B------:R-:W1:Y:S01]  /*42a0*/  LDC R8, c[0x0][0x608] ;  /* 0x00018200ff087b82 */ /* 0x000e620000000800 */
[----:B------:R-:W-:-:S04]  /*42b0*/  IMAD.WIDE.U32 R4, R3, R14, R16 ;  /* 0x0000000e03047225 */ /* 0x000fc800078e0010 */
[----:B------:R-:W-:Y:S01]  /*42c0*/  IMAD R3, R3, R15, R0 ;  /* 0x0000000f03037224 */ /* 0x000fe200078e0200 */
[----:B------:R-:W-:Y:S02]  /*42d0*/  I2FP.F32.U32 R0, R24 ;  /* 0x0000001800007245 */ /* 0x000fe40000201000 */
[----:B------:R-:W2:Y:S01]  /*42e0*/  LDC R26, c[0x0][0x658] ;  /* 0x00019600ff1a7b82 */ /* 0x000ea20000000800 */
[----:B------:R-:W-:Y:S01]  /*42f0*/  IMAD.IADD R3, R5, 0x1, R3 ;  /* 0x0000000105037824 */ /* 0x000fe200078e0203 */
[----:B---3--:R-:W-:Y:S01]  /*4300*/  ISETP.NE.U32.AND P0, PT, R28, RZ, PT ;  /* 0x000000ff1c00720c */ /* 0x008fe20003f05070 */
[----:B------:R-:W-:Y:S01]  /*4310*/  FMUL R0, R0, UR4 ;  /* 0x0000000400007c20 */ /* 0x000fe20008400000 */
[----:B------:R-:W-:Y:S02]  /*4320*/  IMAD.MOV.U32 R5, RZ, RZ, -0x1 ;  /* 0xffffffffff057424 */ /* 0x000fe400078e00ff */
[----:B------:R-:W-:Y:S01]  /*4330*/  ISETP.NE.AND.EX P0, PT, R29, RZ, PT, P0 ;  /* 0x000000ff1d00720c */ /* 0x000fe20003f05300 */
[----:B------:R3:W4:Y:S01]  /*4340*/  F2I.U32.TRUNC.NTZ R13, R0 ;  /* 0x00000000000d7305 */ /* 0x000722000020f000 */
[----:B------:R-:W3:Y:S01]  /*4350*/  LDC R15, c[0x0][0x148] ;  /* 0x00005200ff0f7b82 */ /* 0x000ee20000000800 */
[----:B0-----:R-:W-:-:S02]  /*4360*/  SHF.R.U64 R12, R4, R6, R3 ;  /* 0x00000006040c7219 */ /* 0x001fc40000001203 */
[----:B------:R-:W-:-:S05]  /*4370*/  SHF.R.U32.HI R3, RZ, R6, R3 ;  /* 0x00000006ff037219 */ /* 0x000fca0000011603 */
[----:B------:R-:W0:Y:S01]  /*4380*/  LDC R20, c[0x0][0x600] ;  /* 0x00018000ff147b82 */ /* 0x000e220000000800 */
[-CC-:B-1----:R-:W-:Y:S02]  /*4390*/  SHF.R.U64 R10, R12, R8.reuse, R3.reuse ;  /* 0x000000080c0a7219 */ /* 0x182fe40000001203 */
[----:B------:R-:W-:-:S05]  /*43a0*/  SHF.R.U32.HI R3, RZ, R8, R3 ;  /* 0x00000008ff037219 */ /* 0x000fca0000011603 */
[----:B------:R-:W1:Y:S01]  /*43b0*/  LDC R27, c[0x0][0x648] ;  /* 0x00019200ff1b7b82 */ /* 0x000e620000000800 */
[-C--:B--2---:R-:W-:Y:S02]  /*43c0*/  SHF.L.U32 R4, R5, R26.reuse, RZ ;  /* 0x0000001a05047219 */ /* 0x084fe400000006ff */
[-CC-:B------:R-:W-:Y:S02]  /*43d0*/  SHF.R.U64 R14, R10, R26.reuse, R3.reuse ;  /* 0x0000001a0a0e7219 */ /* 0x180fe40000001203 */
[----:B------:R-:W-:Y:S02]  /*43e0*/  SHF.R.U32.HI R5, RZ, R26, R3 ;  /* 0x0000001aff057219 */ /* 0x000fe40000011603 */
[----:B------:R-:W-:Y:S01]  /*43f0*/  LOP3.LUT R25, RZ, R4, RZ, 0x33, !PT ;  /* 0x00000004ff197212 */ /* 0x000fe200078e33ff */
[----:B------:R-:W2:Y:S01]  /*4400*/  LDC R30, c[0x0][0x638] ;  /* 0x00018e00ff1e7b82 */ /* 0x000ea20000000800 */
[----:B------:R-:W-:Y:S01]  /*4410*/  SHF.L.U32 R26, R7, R26, RZ ;  /* 0x0000001a071a7219 */ /* 0x000fe200000006ff */
[----:B------:R-:W-:-:S06]  /*4420*/  IMAD.MOV.U32 R4, RZ, RZ, R14 ;  /* 0x000000ffff047224 */ /* 0x000fcc00078e000e */
[----:B------:R-:W0:Y:S01]  /*4430*/  LDC R31, c[0x0][0x610] ;  /* 0x00018400ff1f7b82 */ /* 0x000e220000000800 */
[----:B----4-:R-:W-:Y:S05]  /*4440*/  @!P0 BRA `(.L_x_94) ;  /* 0x0000000000288947 */ /* 0x010fea0003800000 */
[----:B------:R-:W4:Y:S02]  /*4450*/  LDC R3, c[0x0][0x64c] ;  /* 0x00019300ff037b82 */ /* 0x000f240000000800 */
[----:B----4-:R-:W-:-:S05]  /*4460*/  IADD3 R3, P0, R14, R3, RZ ;  /* 0x000000030e037210 */ /* 0x010fca0007f1e0ff */
        /* <DEDUP_REMOVED lines=8> */
.L_x_94:
[----:B------:R-:W-:Y:S01]  /*44f0*/  ISETP.NE.AND P0, PT, R2, 0x1, PT ;  /* 0x000000010200780c */ /* 0x000fe20003f05270 */
[----:B0-----:R-:W-:Y:S01]  /*4500*/  VIADD R7, R20, 0xffffffff ;  /* 0xffffffff14077836 */ /* 0x001fe20000000000 */
[----:B-1-3--:R-:W-:Y:S01]  /*4510*/  SHF.R.U64 R0, R4, R27, R5 ;  /* 0x0000001b04007219 */ /* 0x00afe20000001205 */
[----:B------:R-:W-:Y:S01]  /*4520*/  IMAD.MOV R13, RZ, RZ, -R13 ;  /* 0x000000ffff0d7224 */ /* 0x000fe200078e0a0d */
[----:B------:R-:W-:Y:S01]  /*4530*/  LOP3.LUT R5, R10, R25, RZ, 0xc0, !PT ;  /* 0x000000190a057212 */ /* 0x000fe200078ec0ff */
[----:B------:R-:W-:Y:S01]  /*4540*/  IMAD.MOV.U32 R4, RZ, RZ, 0x1 ;  /* 0x00000001ff047424 */ /* 0x000fe200078e00ff */
[----:B------:R-:W-:Y:S01]  /*4550*/  LOP3.LUT R12, R12, R7, RZ, 0xc0, !PT ;  /* 0x000000070c0c7212 */ /* 0x000fe200078ec0ff */
[----:B------:R-:W-:Y:S02]  /*4560*/  IMAD.MOV R3, RZ, RZ, -R0 ;  /* 0x000000ffff037224 */ /* 0x000fe400078e0a00 */
[----:B------:R-:W-:Y:S02]  /*4570*/  IMAD R0, R26, R0, R5 ;  /* 0x000000001a007224 */ /* 0x000fe400078e0205 */
[----:B--2---:R-:W-:-:S02]  /*4580*/  IMAD R3, R3, R30, R14 ;  /* 0x0000001e03037224 */ /* 0x004fc400078e020e */
[----:B------:R-:W-:Y:S02]  /*4590*/  @P0 IMAD R21, R15, R13, R24 ;  /* 0x0000000d0f150224 */ /* 0x000fe400078e0218 */
[----:B------:R-:W-:Y:S01]  /*45a0*/  IMAD R5, R3, R20, R12 ;  /* 0x0000001403057224 */ /* 0x000fe200078e020c */
[----:B------:R-:W-:Y:S01]  /*45b0*/  PRMT R3, R4, 0x7610, R3 ;  /* 0x0000761004037816 */ /* 0x000fe20000000003 */
[----:B------:R-:W-:-:S05]  /*45c0*/  IMAD R0, R0, R31, R21 ;  /* 0x0000001f00007224 */ /* 0x000fca00078e0215 */
[----:B------:R-:W-:Y:S02]  /*45d0*/  SEL R59, R5, R0, !P0 ;  /* 0x00000000053b7207 */ /* 0x000fe40004000000 */
[----:B------:R-:W-:-:S07]  /*45e0*/  SEL R0, R0, R5, !P0 ;  /* 0x0000000500007207 */ /* 0x000fce0004000000 */
.L_x_92:
[----:B------:R-:W-:Y:S01]  /*45f0*/  LOP3.LUT P0, RZ, R3, 0xff, RZ, 0xc0, !PT ;  /* 0x000000ff03ff7812 */ /* 0x000fe2000780c0ff */
[----:B------:R-:W-:-:S12]  /*4600*/  IMAD.MOV.U32 R58, RZ, RZ, R0 ;  /* 0x000000ffff3a7224 */ /* 0x000fd800078e0000 */
[----:B------:R-:W-:Y:S05]  /*4610*/  @P0 BRA `(.L_x_95) ;  /* 0xffffffc800c00947 */ /* 0x000fea000383ffff */
[----:B------:R-:W-:Y:S05]  /*4620*/  EXIT ;  /* 0x000000000000794d */ /* 0x000fea0003800000 */
.L_x_4:
[----:B0-----:R-:W-:Y:S01]  /*4630*/  ULDC.64 UR4, c[0x0][0x650] ;  /* 0x0001940000047ab9 */ /* 0x001fe20000000a00 */
        /* <DEDUP_REMOVED lines=25> */
.L_x_97:
[--C-:B------:R-:W-:Y:S01]  /*47d0*/  SHF.R.U64 R12, R10, R14, R11.reuse ;  /* 0x0000000e0a0c7219 */ /* 0x100fe2000000120b */
[----:B------:R-:W0:Y:S01]  /*47e0*/  LDC R22, c[0x0][0x618] ;  /* 0x00018600ff167b82 */ /* 0x000e220000000800 */
[----:B------:R-:W-:Y:S01]  /*47f0*/  I2FP.F32.U32 R6, R4 ;  /* 0x0000000400067245 */ /* 0x000fe20000201000 */
[----:B------:R-:W-:Y:S01]  /*4800*/  ULDC UR4, c[0x0][0x150] ;  /* 0x0000540000047ab9 */ /* 0x000fe20000000800 */
[----:B------:R-:W-:Y:S02]  /*4810*/  SHF.R.U32.HI R5, RZ, R14, R11 ;  /* 0x0000000eff057219 */ /* 0x000fe4000001160b */
[----:B------:R-:W-:Y:S01]  /*4820*/  IADD3 R9, P0, RZ, -R12, RZ ;  /* 0x8000000cff097210 */ /* 0x000fe20007f1e0ff */
[----:B------:R-:W-:Y:S01]  /*4830*/  FMUL R11, R6, UR4 ;  /* 0x00000004060b7c20 */ /* 0x000fe20008400000 */
[----:B------:R-:W-:Y:S01]  /*4840*/  ULDC UR4, c[0x0][0x154] ;  /* 0x0000550000047ab9 */ /* 0x000fe20000000800 */
[----:B------:R-:W1:Y:S02]  /*4850*/  LDC.64 R24, c[0x0][0x640] ;  /* 0x00019000ff187b82 */ /* 0x000e640000000a00 */
[----:B------:R-:W-:-:S02]  /*4860*/  IMAD.X R5, RZ, RZ, ~R5, P0 ;  /* 0x000000ffff057224 */ /* 0x000fc400000e0e05 */
[----:B------:R-:W2:Y:S01]  /*4870*/  F2I.U32.TRUNC.NTZ R11, R11 ;  /* 0x0000000b000b7305 */ /* 0x000ea2000020f000 */
[----:B------:R-:W-:-:S03]  /*4880*/  IMAD.WIDE.U32 R6, R9, R20, R16 ;  /* 0x0000001409067225 */ /* 0x000fc600078e0010 */
[----:B------:R-:W3:Y:S01]  /*4890*/  LDC R13, c[0x0][0x144] ;  /* 0x00005100ff0d7b82 */ /* 0x000ee20000000800 */
[----:B------:R-:W-:-:S04]  /*48a0*/  IMAD R8, R5, R20, RZ ;  /* 0x0000001405087224 */ /* 0x000fc800078e02ff */
[----:B------:R-:W-:Y:S02]  /*48b0*/  IMAD R5, R9, R21, R8 ;  /* 0x0000001509057224 */ /* 0x000fe400078e0208 */
[----:B------:R-:W-:Y:S01]  /*48c0*/  IMAD.MOV.U32 R8, RZ, RZ, -0x1 ;  /* 0xffffffffff087424 */ /* 0x000fe200078e00ff */
[----:B------:R-:W4:Y:S01]  /*48d0*/  LDC R14, c[0x0][0x608] ;  /* 0x00018200ff0e7b82 */ /* 0x000f220000000800 */
[----:B------:R-:W-:Y:S01]  /*48e0*/  IMAD.IADD R5, R7, 0x1, R5 ;  /* 0x0000000107057824 */ /* 0x000fe200078e0205 */
[----:B------:R-:W-:-:S04]  /*48f0*/  I2FP.F32.U32 R7, R3 ;  /* 0x0000000300077245 */ /* 0x000fc80000201000 */
[-C--:B0-----:R-:W-:Y:S01]  /*4900*/  SHF.R.U64 R10, R6, R22.reuse, R5 ;  /* 0x00000016060a7219 */ /* 0x081fe20000001205 */
[----:B--2---:R-:W-:Y:S01]  /*4910*/  IMAD.MOV R6, RZ, RZ, -R11 ;  /* 0x000000ffff067224 */ /* 0x004fe200078e0a0b */
[----:B------:R-:W0:Y:S01]  /*4920*/  LDC R9, c[0x0][0x658] ;  /* 0x00019600ff097b82 */ /* 0x000e220000000800 */
[----:B-1----:R-:W-:Y:S01]  /*4930*/  ISETP.NE.U32.AND P0, PT, R24, RZ, PT ;  /* 0x000000ff1800720c */ /* 0x002fe20003f05070 */
[----:B------:R-:W-:Y:S01]  /*4940*/  FMUL R7, R7, UR4 ;  /* 0x0000000407077c20 */ /* 0x000fe20008400000 */
[----:B------:R-:W-:Y:S02]  /*4950*/  SHF.R.U32.HI R5, RZ, R22, R5 ;  /* 0x00000016ff057219 */ /* 0x000fe40000011605 */
[----:B------:R-:W-:-:S03]  /*4960*/  ISETP.NE.AND.EX P0, PT, R25, RZ, PT, P0 ;  /* 0x000000ff1900720c */ /* 0x000fc60003f05300 */
[----:B------:R-:W1:Y:S01]  /*4970*/  LDC R20, c[0x0][0x148] ;  /* 0x00005200ff147b82 */ /* 0x000e620000000800 */
[----:B---3--:R-:W-:Y:S02]  /*4980*/  IMAD R23, R13, R6, R4 ;  /* 0x000000060d177224 */ /* 0x008fe400078e0204 */
[----:B------:R-:W-:-:S05]  /*4990*/  IMAD.MOV.U32 R6, RZ, RZ, 0x1 ;  /* 0x00000001ff067424 */ /* 0x000fca00078e00ff */
[----:B------:R-:W2:Y:S01]  /*49a0*/  LDC R21, c[0x0][0x600] ;  /* 0x00018000ff157b82 */ /* 0x000ea20000000800 */
[-CC-:B----4-:R-:W-:Y:S02]  /*49b0*/  SHF.R.U64 R13, R10, R14.reuse, R5.reuse ;  /* 0x0000000e0a0d7219 */ /* 0x190fe40000001205 */
[----:B------:R-:W-:Y:S02]  /*49c0*/  SHF.R.U32.HI R4, RZ, R14, R5 ;  /* 0x0000000eff047219 */ /* 0x000fe40000011605 */
[----:B------:R3:W4:Y:S03]  /*49d0*/  F2I.U32.TRUNC.NTZ R14, R7 ;  /* 0x00000007000e7305 */ /* 0x000726000020f000 */
[----:B------:R-:W1:Y:S01]  /*49e0*/  LDC R26, c[0x0][0x648] ;  /* 0x00019200ff1a7b82 */ /* 0x000e620000000800 */
[-C--:B0-----:R-:W-:Y:S02]  /*49f0*/  SHF.R.U64 R15, R13, R9.reuse, R4 ;  /* 0x000000090d0f7219 */ /* 0x081fe40000001204 */
[----:B------:R-:W-:-:S02]  /*4a00*/  SHF.L.U32 R8, R8, R9, RZ ;  /* 0x0000000908087219 */ /* 0x000fc400000006ff */
[-C--:B------:R-:W-:Y:S01]  /*4a10*/  SHF.R.U32.HI R5, RZ, R9.reuse, R4 ;  /* 0x00000009ff057219 */ /* 0x080fe20000011604 */
[----:B------:R-:W-:Y:S01]  /*4a20*/  IMAD.MOV.U32 R4, RZ, RZ, R15 ;  /* 0x000000ffff047224 */ /* 0x000fe200078e000f */
[----:B------:R-:W-:Y:S01]  /*4a30*/  SHF.L.U32 R22, R6, R9, RZ ;  /* 0x0000000906167219 */ /* 0x000fe200000006ff */
[----:B------:R-:W0:Y:S01]  /*4a40*/  LDC R27, c[0x0][0x638] ;  /* 0x00018e00ff1b7b82 */ /* 0x000e220000000800 */
[----:B------:R-:W-:-:S07]  /*4a50*/  LOP3.LUT R28, RZ, R8, RZ, 0x33, !PT ;  /* 0x00000008ff1c7212 */ /* 0x000fce00078e33ff */
        /* <DEDUP_REMOVED lines=12> */
.L_x_98:
[----:B------:R-:W-:Y:S01]  /*4b20*/  ISETP.NE.AND P0, PT, R2, 0x1, PT ;  /* 0x000000010200780c */ /* 0x000fe20003f05270 */
[----:B--2---:R-:W-:Y:S01]  /*4b30*/  VIADD R7, R21, 0xffffffff ;  /* 0xffffffff15077836 */ /* 0x004fe20000000000 */
[----:B-1----:R-:W-:Y:S01]  /*4b40*/  SHF.R.U64 R5, R4, R26, R5 ;  /* 0x0000001a04057219 */ /* 0x002fe20000001205 */
[----:B------:R-:W-:Y:S01]  /*4b50*/  IMAD.MOV R14, RZ, RZ, -R14 ;  /* 0x000000ffff0e7224 */ /* 0x000fe200078e0a0e */
[----:B------:R-:W-:Y:S01]  /*4b60*/  LOP3.LUT R4, R13, R28, RZ, 0xc0, !PT ;  /* 0x0000001c0d047212 */ /* 0x000fe200078ec0ff */
[----:B------:R-:W-:Y:S01]  /*4b70*/  IMAD.MOV.U32 R8, RZ, RZ, R12 ;  /* 0x000000ffff087224 */ /* 0x000fe200078e000c */
[----:B------:R-:W-:Y:S01]  /*4b80*/  LOP3.LUT R10, R10, R7, RZ, 0xc0, !PT ;  /* 0x000000070a0a7212 */ /* 0x000fe200078ec0ff */
[----:B------:R-:W-:Y:S02]  /*4b90*/  IMAD.MOV R6, RZ, RZ, -R5 ;  /* 0x000000ffff067224 */ /* 0x000fe400078e0a05 */
[----:B------:R-:W-:-:S04]  /*4ba0*/  IMAD R4, R22, R5, R4 ;  /* 0x0000000516047224 */ /* 0x000fc800078e0204 */
[----:B------:R-:W-:Y:S02]  /*4bb0*/  @P0 IMAD R23, R20, R14, R3 ;  /* 0x0000000e14170224 */ /* 0x000fe400078e0203 */
[----:B0-----:R-:W-:Y:S02]  /*4bc0*/  IMAD R3, R6, R27, R15 ;  /* 0x0000001b06037224 */ /* 0x001fe400078e020f */
[----:B------:R-:W-:Y:S02]  /*4bd0*/  IMAD R7, R4, R29, R23 ;  /* 0x0000001d04077224 */ /* 0x000fe400078e0217 */
[----:B------:R-:W-:Y:S02]  /*4be0*/  IMAD R4, R3, R21, R10 ;  /* 0x0000001503047224 */ /* 0x000fe400078e020a */
[----:B------:R-:W-:-:S03]  /*4bf0*/  IMAD.MOV.U32 R6, RZ, RZ, 0x1 ;  /* 0x00000001ff067424 */ /* 0x000fc600078e00ff */
[----:B------:R-:W-:Y:S02]  /*4c00*/  SEL R9, R4, R7, !P0 ;  /* 0x0000000704097207 */ /* 0x000fe40004000000 */
[----:B------:R-:W-:-:S07]  /*4c10*/  SEL R7, R7, R4, !P0 ;  /* 0x0000000407077207 */ /* 0x000fce0004000000 */
.L_x_96:
[----:B------:R-:W-:-:S08]  /*4c20*/  NOP ;  /* 0x0000000000007918 */ /* 0x000fd00000000000 */
[----:B------:R-:W0:-:S00]  /*4c30*/  USETMAXREG.DEALLOC.CTAPOOL 0x28 ;  /* 0x00000028000079c8 */ /* 0x000e0000080e0500 */
[----:B0-----:R-:W-:-:S13]  /*4c40*/  ISETP.NE.AND P0, PT, R0, RZ, PT ;  /* 0x000000ff0000720c */ /* 0x001fda0003f05270 */
[----:B------:R-:W-:Y:S05]  /*4c50*/  @P0 EXIT ;  /* 0x000000000000094d */ /* 0x000fea0003800000 */
[----:B------:R-:W-:Y:S01]  /*4c60*/  LOP3.LUT P0, RZ, R6, 0xff, RZ, 0xc0, !PT ;  /* 0x000000ff06ff7812 */ /* 0x000fe2000780c0ff */
[----:B------:R-:W-:Y:S02]  /*4c70*/  IMAD.MOV.U32 R0, RZ, RZ, 0x1 ;  /* 0x00000001ff007424 */ /* 0x000fe400078e00ff */
[----:B------:R-:W-:-:S10]  /*4c80*/  IMAD.MOV.U32 R12, RZ, RZ, RZ ;  /* 0x000000ffff0c7224 */ /* 0x000fd400078e00ff */
[----:B------:R-:W-:Y:S05]  /*4c90*/  @!P0 BRA `(.L_x_99) ;  /* 0x0000000c00308947 */ /* 0x000fea0003800000 */
[----:B------:R-:W0:Y:S01]  /*4ca0*/  LDC R0, c[0x0][0x28c] ;  /* 0x0000a300ff007b82 */ /* 0x000e220000000800 */
[----:B------:R-:W-:Y:S01]  /*4cb0*/  ULDC UR5, c[0x0][0x600] ;  /* 0x0001800000057ab9 */ /* 0x000fe20000000800 */
[----:B------:R-:W-:Y:S01]  /*4cc0*/  ULDC UR4, c[0x0][0xc] ;  /* 0x0000030000047ab9 */ /* 0x000fe20000000800 */
[----:B------:R-:W-:Y:S01]  /*4cd0*/  UIADD3 UR16, UR5, -0x1, URZ ;  /* 0xffffffff05107890 */ /* 0x000fe2000fffe03f */
[C---:B------:R-:W-:Y:S01]  /*4ce0*/  LOP3.LUT P2, RZ, R18.reuse, 0x7f, RZ, 0xc0, !PT ;  /* 0x0000007f12ff7812 */ /* 0x040fe2000784c0ff */
[----:B------:R-:W-:Y:S01]  /*4cf0*/  ULDC UR6, c[0x0][0x658] ;  /* 0x0001960000067ab9 */ /* 0x000fe20000000800 */
[----:B------:R-:W-:Y:S01]  /*4d00*/  ULDC UR5, c[0x0][0x10] ;  /* 0x0000040000057ab9 */ /* 0x000fe20000000800 */
[----:B------:R-:W-:Y:S01]  /*4d10*/  UMOV UR7, 0xffffffff ;  /* 0xffffffff00077882 */ /* 0x000fe20000000000 */
[----:B------:R-:W-:Y:S01]  /*4d20*/  UMOV UR8, 0x1 ;  /* 0x0000000100087882 */ /* 0x000fe20000000000 */
[----:B------:R-:W-:Y:S01]  /*4d30*/  UIMAD.WIDE.U32 UR4, UR4, UR5, URZ ;  /* 0x00000005040472a5 */ /* 0x000fe2000f8e003f */
[----:B------:R-:W-:Y:S01]  /*4d40*/  LOP3.LUT P0, RZ, R18, 0x1f, RZ, 0xc0, !PT ;  /* 0x0000001f12ff7812 */ /* 0x000fe2000780c0ff */
[----:B------:R-:W-:Y:S01]  /*4d50*/  USHF.L.U32 UR7, UR7, UR6, URZ ;  /* 0x0000000607077299 */ /* 0x000fe2000800063f */
[----:B------:R-:W-:Y:S01]  /*4d60*/  BSSY B0, `(.L_x_99) ;  /* 0x00000bf000007945 */ /* 0x000fe20003800000 */
[----:B------:R-:W-:Y:S01]  /*4d70*/  USHF.L.U32 UR18, UR8, UR6, URZ ;  /* 0x0000000608127299 */ /* 0x000fe2000800063f */
[----:B------:R-:W-:Y:S01]  /*4d80*/  IMAD.MOV.U32 R13, RZ, RZ, 0x1 ;  /* 0x00000001ff0d7424 */ /* 0x000fe200078e00ff */
[----:B------:R-:W-:Y:S01]  /*4d90*/  LOP3.LUT R11, R19, 0x2, RZ, 0xfc, !PT ;  /* 0x00000002130b7812 */ /* 0x000fe200078efcff */
[----:B------:R-:W-:Y:S01]  /*4da0*/  ULDC UR6, c[0x0][0x14] ;  /* 0x0000050000067ab9 */ /* 0x000fe20000000800 */
[----:B------:R-:W-:Y:S01]  /*4db0*/  PLOP3.LUT P0, PT, P0, P2, PT, 0x8a, 0x0 ;  /* 0x000000000000781c */ /* 0x000fe20000705172 */
[----:B------:R-:W-:Y:S01]  /*4dc0*/  UIMAD.WIDE.U32 UR20, UR4, UR6, URZ ;  /* 0x00000006041472a5 */ /* 0x000fe2000f8e003f */
[----:B------:R-:W-:Y:S01]  /*4dd0*/  IMAD.MOV.U32 R12, RZ, RZ, RZ ;  /* 0x000000ffff0c7224 */ /* 0x000fe200078e00ff */
[----:B------:R-:W-:-:S02]  /*4de0*/  UIMAD UR13, UR5, UR6, URZ ;  /* 0x00000006050d72a4 */ /* 0x000fc4000f8e023f */
[----:B------:R-:W-:Y:S01]  /*4df0*/  ULOP3.LUT UR17, URZ, UR7, URZ, 0x33, !UPT ;  /* 0x000000073f117292 */ /* 0x000fe2000f8e333f */
[----:B0-----:R-:W-:Y:S01]  /*4e00*/  VIADD R0, R0, 0x1f ;  /* 0x0000001f00007836 */ /* 0x001fe20000000000 */
[----:B------:R-:W-:Y:S01]  /*4e10*/  UIADD3 UR13, UR21, UR13, URZ ;  /* 0x0000000d150d7290 */ /* 0x000fe2000fffe03f */
[----:B------:R-:W-:-:S03]  /*4e20*/  ULDC.64 UR22, c[0x0][0x198] ;  /* 0x0000660000167ab9 */ /* 0x000fc60000000a00 */
[----:B------:R-:W-:-:S04]  /*4e30*/  SHF.R.S32.HI R3, RZ, 0x1f, R0 ;  /* 0x0000001fff037819 */ /* 0x000fc80000011400 */
[----:B------:R-:W-:Y:S01]  /*4e40*/  LEA.HI R3, R3, R0, RZ, 0x5 ;  /* 0x0000000003037211 */ /* 0x000fe200078f28ff */
[----:B------:R-:W-:-:S03]  /*4e50*/  IMAD.MOV.U32 R0, RZ, RZ, 0x1 ;  /* 0x00000001ff007424 */ /* 0x000fc600078e00ff */
[----:B------:R-:W-:-:S05]  /*4e60*/  SHF.R.S32.HI R3, RZ, 0x5, R3 ;  /* 0x00000005ff037819 */ /* 0x000fca0000011403 */
[----:B------:R-:W-:-:S07]  /*4e70*/  VIADD R10, R3, 0x1 ;  /* 0x00000001030a7836 */ /* 0x000fce0000000000 */
.L_x_111:
[----:B------:R-:W-:-:S03]  /*4e80*/  UMOV UR4, 0xffffffff ;  /* 0xffffffff00047882 */ /* 0x000fc60000000000 */
[----:B------:R-:W-:Y:S05]  /*4e90*/  BRA.DIV UR4, `(.L_x_100) ;  /* 0x0000001604947947 */ /* 0x000fea000b800000 */
[----:B------:R-:W-:-:S13]  /*4ea0*/  ELECT P6, URZ, PT ;  /* 0x00000000003f782f */ /* 0x000fda00038c0000 */
.L_x_136:
[----:B------:R-:W0:Y:S01]  /*4eb0*/  LDC R4, c[0x0][0x28c] ;  /* 0x0000a300ff047b82 */ /* 0x000e220000000800 */
[----:B------:R-:W-:Y:S01]  /*4ec0*/  BSSY B1, `(.L_x_101) ;  /* 0x0000037000017945 */ /* 0x000fe20003800000 */
[----:B0-----:R-:W-:-:S13]  /*4ed0*/  ISETP.LT.OR P6, PT, R4, 0x1, !P6 ;  /* 0x000000010400780c */ /* 0x001fda00077c1670 */
[----:B------:R-:W-:Y:S05]  /*4ee0*/  @P6 BRA `(.L_x_102) ;  /* 0x0000000000d06947 */ /* 0x000fea0003800000 */
[----:B------:R-:W-:Y:S02]  /*4ef0*/  IMAD.SHL.U32 R15, R9, 0x40, RZ ;  /* 0x00000040090f7824 */ /* 0x000fe400078e00ff */
[----:B------:R-:W-:Y:S02]  /*4f00*/  IMAD.SHL.U32 R18, R7, 0x80, RZ ;  /* 0x0000008007127824 */ /* 0x000fe400078e00ff */
[----:B------:R-:W-:Y:S02]  /*4f10*/  IMAD.MOV.U32 R20, RZ, RZ, RZ ;  /* 0x000000ffff147224 */ /* 0x000fe400078e00ff */
[----:B------:R-:W-:Y:S02]  /*4f20*/  IMAD.MOV.U32 R4, RZ, RZ, R10 ;  /* 0x000000ffff047224 */ /* 0x000fe400078e000a */
[----:B------:R-:W-:Y:S02]  /*4f30*/  IMAD.MOV.U32 R5, RZ, RZ, R0 ;  /* 0x000000ffff057224 */ /* 0x000fe400078e0000 */
[----:B------:R-:W-:-:S07]  /*4f40*/  IMAD.MOV.U32 R6, RZ, RZ, R12 ;  /* 0x000000ffff067224 */ /* 0x000fce00078e000c */
.L_x_106:
[----:B------:R-:W0:Y:S01]  /*4f50*/  S2R R14, SR_CgaCtaId ;  /* 0x00000000000e7919 */ /* 0x000e220000008800 */
[----:B------:R-:W-:Y:S01]  /*4f60*/  MOV R7, 0x400 ;  /* 0x0000040000077802 */ /* 0x000fe20000000f00 */
[----:B------:R-:W1:Y:S03]  /*4f70*/  @!P2 LDC R9, c[0x0][0x500] ;  /* 0x00014000ff09ab82 */ /* 0x000e660000000800 */
[----:B0-----:R-:W-:Y:S02]  /*4f80*/  LEA R21, R14, R7, 0x18 ;  /* 0x000000070e157211 */ /* 0x001fe400078ec0ff */
[----:B------:R-:W-:-:S03]  /*4f90*/  SHF.L.U32 R7, R5, 0x1f, RZ ;  /* 0x0000001f05077819 */ /* 0x000fc600000006ff */
[----:B------:R-:W-:-:S04]  /*4fa0*/  IMAD R14, R6, 0x8, R21 ;  /* 0x00000008060e7824 */ /* 0x000fc800078e0215 */
[----:B------:R-:W0:Y:S02]  /*4fb0*/  SYNCS.PHASECHK.TRANS64.TRYWAIT P1, [R14+URZ+0x90], R7 ;  /* 0x000090070e0075a7 */ /* 0x000e24000802017f */
[----:B01----:R-:W-:Y:S05]  /*4fc0*/  @!P1 BRA `(.L_x_103) ;  /* 0x0000001400689947 */ /* 0x003fea0003800000 */
.L_x_137:
[----:B0-----:R-:W-:Y:S01]  /*4fd0*/  PRMT R7, R11, 0x9910, RZ ;  /* 0x000099100b077816 */ /* 0x001fe200000000ff */
[----:B------:R0:W-:Y:S03]  /*4fe0*/  @!P2 SYNCS.ARRIVE.TRANS64 RZ, [R14+URZ], R9 ;  /* 0x000000090effa9a7 */ /* 0x0001e6000800003f */
[----:B------:R-:W-:-:S13]  /*4ff0*/  ISETP.NE.AND P1, PT, R7, 0x2, PT ;  /* 0x000000020700780c */ /* 0x000fda0003f25270 */
[----:B0-----:R-:W-:Y:S05]  /*5000*/  @P1 BRA `(.L_x_104) ;  /* 0x0000000000041947 */ /* 0x001fea0003800000 */
[----:B------:R-:W-:Y:S01]  /*5010*/  BPT.TRAP 0x1 ;  /* 0x000000040000795c */ /* 0x000fe20000300000 */
.L_x_104:
[----:B------:R-:W-:Y:S05]  /*5020*/  @P0 BRA `(.L_x_105) ;  /* 0x0000000000040947 */ /* 0x000fea0003800000 */
[----:B------:R-:W-:Y:S01]  /*5030*/  BPT.TRAP 0x1 ;  /* 0x000000040000795c */ /* 0x000fe20000300000 */
.L_x_105:
[--C-:B------:R-:W-:Y:S01]  /*5040*/  IMAD R7, R6, 0x2000, R21.reuse ;  /* 0x0000200006077824 */ /* 0x100fe200078e0215 */
[----:B------:R-:W-:Y:S01]  /*5050*/  R2UR UR9, R14 ;  /* 0x000000000e0972ca */ /* 0x000fe200000e0000 */
[----:B------:R-:W-:Y:S01]  /*5060*/  IMAD R21, R6, 0x1000, R21 ;  /* 0x0000100006157824 */ /* 0x000fe200078e0215 */
[----:B------:R-:W-:Y:S01]  /*5070*/  UIADD3 UR4, UP0, UR22, 0xf0, URZ ;  /* 0x000000f016047890 */ /* 0x000fe2000ff1e03f */
[----:B------:R-:W-:Y:S01]  /*5080*/  VIADD R4, R4, 0xffffffff ;  /* 0xffffffff04047836 */ /* 0x000fe20000000000 */
[----:B------:R-:W-:Y:S01]  /*5090*/  R2UR UR5, R7 ;  /* 0x00000000070572ca */ /* 0x000fe200000e0000 */
[----:B------:R-:W-:Y:S01]  /*50a0*/  UIADD3 UR24, UP1, UR22, 0x1f0, URZ ;  /* 0x000001f016187890 */ /* 0x000fe2000ff3e03f */
[----:B------:R-:W-:Y:S01]  /*50b0*/  R2UR UR8, R21 ;  /* 0x00000000150872ca */ /* 0x000fe200000e0000 */
[----:B------:R-:W-:Y:S01]  /*50c0*/  VIADD R6, R6, 0x1 ;  /* 0x0000000106067836 */ /* 0x000fe20000000000 */
[----:B------:R-:W-:Y:S01]  /*50d0*/  R2UR UR11, R18 ;  /* 0x00000000120b72ca */ /* 0x000fe200000e0000 */
[----:B------:R-:W-:Y:S01]  /*50e0*/  UIADD3.X UR25, URZ, UR23, URZ, UP1, !UPT ;  /* 0x000000173f197290 */ /* 0x000fe20008ffe43f */
[----:B------:R-:W-:Y:S01]  /*50f0*/  R2UR UR10, R20 ;  /* 0x00000000140a72ca */ /* 0x000fe200000e0000 */
[----:B------:R-:W-:Y:S01]  /*5100*/  UMOV UR6, 0x0 ;  /* 0x0000000000067882 */ /* 0x000fe20000000000 */
[----:B------:R-:W-:Y:S01]  /*5110*/  R2UR UR12, R8 ;  /* 0x00000000080c72ca */ /* 0x000fe200000e0000 */
[----:B------:R-:W-:Y:S01]  /*5120*/  UMOV UR7, 0x10000000 ;  /* 0x1000000000077882 */ /* 0x000fe20000000000 */
[----:B------:R-:W-:Y:S01]  /*5130*/  R2UR UR19, R15 ;  /* 0x000000000f1372ca */ /* 0x000fe200000e0000 */
[----:B------:R-:W-:Y:S01]  /*5140*/  VIADD R20, R20, 0x20 ;  /* 0x0000002014147836 */ /* 0x000fe20000000000 */
[----:B------:R-:W-:Y:S01]  /*5150*/  ISETP.GT.AND P3, PT, R4, 0x1, PT ;  /* 0x000000010400780c */ /* 0x000fe20003f64270 */
[----:B------:R-:W-:Y:S01]  /*5160*/  UIADD3 UR14, UR5, 0x200, URZ ;  /* 0x00000200050e7890 */ /* 0x000fe2000fffe03f */
[----:B------:R-:W-:Y:S01]  /*5170*/  ISETP.NE.AND P1, PT, R6, 0x12, PT ;  /* 0x000000120600780c */ /* 0x000fe20003f25270 */
[----:B------:R-:W-:-:S02]  /*5180*/  UIADD3.X UR5, URZ, UR23, URZ, UP0, !UPT ;  /* 0x000000173f057290 */ /* 0x000fc400087fe43f */
[----:B------:R-:W-:Y:S01]  /*5190*/  UIADD3 UR15, UR8, 0x24200, URZ ;  /* 0x00024200080f7890 */ /* 0x000fe2000fffe03f */
[----:B------:R-:W-:Y:S02]  /*51a0*/  SEL R14, RZ, 0x1, P1 ;  /* 0x00000001ff0e7807 */ /* 0x000fe40000800000 */
[----:B------:R-:W-:Y:S01]  /*51b0*/  UMOV UR8, UR14 ;  /* 0x0000000e00087c82 */ /* 0x000fe20008000000 */
[----:B------:R-:W-:Y:S02]  /*51c0*/  SEL R6, R6, RZ, P1 ;  /* 0x000000ff06067207 */ /* 0x000fe40000800000 */
[----:B------:R-:W-:Y:S01]  /*51d0*/  LOP3.LUT R5, R5, R14, RZ, 0x3c, !PT ;  /* 0x0000000e05057212 */ /* 0x000fe200078e3cff */
[----:B------:R0:W-:Y:S02]  /*51e0*/  UTMALDG.3D [UR8], [UR4], desc[UR6] ;  /* 0x00000608040075b4 */ /* 0x0001e40008011000 */
[----:B0-----:R-:W-:Y:S01]  /*51f0*/  UMOV UR8, UR15 ;  /* 0x0000000f00087c82 */ /* 0x001fe20008000000 */
[----:B------:R-:W-:-:S02]  /*5200*/  UMOV UR11, UR19 ;  /* 0x00000013000b7c82 */ /* 0x000fc40008000000 */
[----:B------:R0:W-:Y:S02]  /*5210*/  UTMALDG.3D [UR8], [UR24], desc[UR6] ;  /* 0x00000608180075b4 */ /* 0x0001e40008011000 */
[----:B0-----:R-:W-:Y:S05]  /*5220*/  @P3 BRA `(.L_x_106) ;  /* 0xfffffffc00483947 */ /* 0x001fea000383ffff */
.L_x_102:
[----:B------:R-:W-:Y:S05]  /*5230*/  BSYNC B1 ;  /* 0x0000000000017941 */ /* 0x000fea0003800000 */
.L_x_101:
[----:B------:R-:W-:Y:S01]  /*5240*/  LOP3.LUT P3, RZ, R13, 0xff, RZ, 0xc0, !PT ;  /* 0x000000ff0dff7812 */ /* 0x000fe2000786c0ff */
[----:B------:R-:W-:Y:S01]  /*5250*/  IMAD.IADD R12, R3, 0x1, R12 ;  /* 0x00000001030c7824 */ /* 0x000fe200078e020c */
[----:B------:R-:W-:Y:S01]  /*5260*/  IADD3 R16, P4, R16, UR20, RZ ;  /* 0x0000001410107c10 */ /* 0x000fe2000ff9e0ff */
[----:B------:R-:W-:Y:S01]  /*5270*/  ULDC.64 UR4, c[0x0][0x650] ;  /* 0x0001940000047ab9 */ /* 0x000fe20000000a00 */
[----:B------:R-:W-:Y:S01]  /*5280*/  BSSY B1, `(.L_x_107) ;  /* 0x000006a000017945 */ /* 0x000fe20003800000 */
[----:B------:R-:W-:Y:S01]  /*5290*/  IMAD.MOV.U32 R9, RZ, RZ, -0x1 ;  /* 0xffffffffff097424 */ /* 0x000fe200078e00ff */
[----:B------:R-:W-:Y:S01]  /*52a0*/  ISETP.GT.U32.AND P1, PT, R12, 0x11, PT ;  /* 0x000000110c00780c */ /* 0x000fe20003f24070 */
[----:B------:R-:W-:Y:S01]  /*52b0*/  IMAD.MOV.U32 R8, RZ, RZ, -0x1 ;  /* 0xffffffffff087424 */ /* 0x000fe200078e00ff */
[----:B------:R-:W-:Y:S02]  /*52c0*/  IADD3.X R17, R17, UR13, RZ, P4, !PT ;  /* 0x0000000d11117c10 */ /* 0x000fe4000a7fe4ff */
[----:B------:R-:W-:-:S02]  /*52d0*/  ISETP.LT.U32.AND P1, PT, R3, 0x12, P1 ;  /* 0x000000120300780c */ /* 0x000fc40000f21070 */
[----:B------:R-:W-:Y:S01]  /*52e0*/  PRMT R13, RZ, 0x7610, R13 ;  /* 0x00007610ff0d7816 */ /* 0x000fe2000000000d */
[----:B------:R-:W0:Y:S01]  /*52f0*/  @P3 S2R R5, SR_CgaCtaId ;  /* 0x0000000000053919 */ /* 0x000e220000008800 */
[----:B------:R-:W-:-:S04]  /*5300*/  @P3 MOV R4, 0x400 ;  /* 0x0000040000043802 */ /* 0x000fc80000000f00 */
[----:B0-----:R-:W-:Y:S01]  /*5310*/  @P3 LEA R6, R5, R4, 0x18 ;  /* 0x0000000405063211 */ /* 0x001fe200078ec0ff */
[----:B------:R-:W-:-:S03]  /*5320*/  IMAD.WIDE.U32 R4, R12, 0x38e38e39, RZ ;  /* 0x38e38e390c047825 */ /* 0x000fc600078e00ff */
[----:B------:R0:W-:Y:S01]  /*5330*/  @P3 SYNCS.ARRIVE.TRANS64.A1T0 RZ, [R6+URZ+0x138], RZ ;  /* 0x000138ff06ff39a7 */ /* 0x0001e2000810003f */
[----:B------:R-:W-:Y:S02]  /*5340*/  ISETP.GE.U32.AND P3, PT, R3, 0x12, PT ;  /* 0x000000120300780c */ /* 0x000fe40003f66070 */
[----:B------:R-:W-:Y:S02]  /*5350*/  SHF.R.U32.HI R7, RZ, 0x2, R5 ;  /* 0x00000002ff077819 */ /* 0x000fe40000011605 */
[----:B------:R-:W-:Y:S02]  /*5360*/  SEL R5, RZ, 0x1, !P1 ;  /* 0x00000001ff057807 */ /* 0x000fe40004800000 */
[----:B------:R-:W-:Y:S01]  /*5370*/  ISETP.GE.U32.AND P1, PT, R16, UR4, PT ;  /* 0x0000000410007c0c */ /* 0x000fe2000bf26070 */
[----:B------:R-:W-:Y:S01]  /*5380*/  IMAD R12, R7, -0x12, R12 ;  /* 0xffffffee070c7824 */ /* 0x000fe200078e020c */
[----:B------:R-:W-:Y:S02]  /*5390*/  LOP3.LUT R0, R0, R5, RZ, 0x3c, !PT ;  /* 0x0000000500007212 */ /* 0x000fe400078e3cff */
[----:B------:R-:W-:-:S02]  /*53a0*/  ISETP.GE.U32.AND.EX P1, PT, R17, UR5, PT, P1 ;  /* 0x0000000511007c0c */ /* 0x000fc4000bf26110 */
[----:B------:R-:W-:Y:S02]  /*53b0*/  PRMT R4, RZ, 0x7610, R4 ;  /* 0x00007610ff047816 */ /* 0x000fe40000000004 */
[----:B------:R-:W-:Y:S01]  /*53c0*/  @P3 LOP3.LUT R0, R0, 0x1, R7, 0x78, !PT ;  /* 0x0000000100003812 */ /* 0x000fe200078e7807 */
[----:B------:R-:W-:-:S08]  /*53d0*/  IMAD.MOV.U32 R7, RZ, RZ, -0x1 ;  /* 0xffffffffff077424 */ /* 0x000fd000078e00ff */
[----:B0-----:R-:W-:Y:S05]  /*53e0*/  @P1 BRA `(.L_x_108) ;  /* 0x00000004004c1947 */ /* 0x001fea0003800000 */
[----:B------:R-:W-:Y:S01]  /*53f0*/  ULDC.64 UR4, c[0x0][0x628] ;  /* 0x00018a0000047ab9 */ /* 0x000fe20000000a00 */
[----:B------:R-:W0:Y:S01]  /*5400*/  S2R R15, SR_CTAID.X ;  /* 0x00000000000f7919 */ /* 0x000e220000002500 */
[----:B------:R-:W-:Y:S01]  /*5410*/  ISETP.NE.U32.AND P1, PT, RZ, UR4, PT ;  /* 0x00000004ff007c0c */ /* 0x000fe2000bf25070 */
[----:B------:R-:W-:Y:S01]  /*5420*/  ULDC UR7, c[0x0][0x630] ;  /* 0x00018c0000077ab9 */ /* 0x000fe20000000800 */
[----:B------:R-:W-:Y:S01]  /*5430*/  IMAD.MOV.U32 R4, RZ, RZ, R16 ;  /* 0x000000ffff047224 */ /* 0x000fe200078e0010 */
[----:B------:R-:W1:Y:S01]  /*5440*/  S2R R14, SR_CTAID.Y ;  /* 0x00000000000e7919 */ /* 0x000e620000002600 */
[----:B------:R-:W-:Y:S01]  /*5450*/  ISETP.NE.AND.EX P1, PT, RZ, UR5, PT, P1 ;  /* 0x00000005ff007c0c */ /* 0x000fe2000bf25310 */
[----:B------:R-:W-:-:S12]  /*5460*/  IMAD.MOV.U32 R5, RZ, RZ, R17 ;  /* 0x000000ffff057224 */ /* 0x000fd800078e0011 */
[----:B------:R-:W-:Y:S05]  /*5470*/  @!P1 BRA `(.L_x_109) ;  /* 0x0000000000289947 */ /* 0x000fea0003800000 */
[----:B------:R-:W-:Y:S02]  /*5480*/  ULDC UR6, c[0x0][0x634] ;  /* 0x00018d0000067ab9 */ /* 0x000fe40000000800 */
[----:B------:R-:W-:-:S05]  /*5490*/  IADD3 R9, P1, R16, UR6, RZ ;  /* 0x0000000610097c10 */ /* 0x000fca000ff3e0ff */
[----:B------:R-:W-:-:S04]  /*54a0*/  IMAD.X R21, RZ, RZ, R17, P1 ;  /* 0x000000ffff157224 */ /* 0x000fc800008e0611 */
[----:B------:R-:W-:-:S04]  /*54b0*/  IMAD.WIDE.U32 R6, R21, UR4, RZ ;  /* 0x0000000415067c25 */ /* 0x000fc8000f8e00ff */
[----:B------:R-:W-:-:S04]  /*54c0*/  IMAD.WIDE.U32 R6, P1, R9, UR5, R6 ;  /* 0x0000000509067c25 */ /* 0x000fc8000f820006 */
[----:B------:R-:W-:-:S04]  /*54d0*/  IMAD.WIDE.U32 R8, R9, UR4, RZ ;  /* 0x0000000409087c25 */ /* 0x000fc8000f8e00ff */
[----:B------:R-:W-:Y:S01]  /*54e0*/  IMAD.X R5, RZ, RZ, RZ, P1 ;  /* 0x000000ffff057224 */ /* 0x000fe200008e06ff */
[----:B------:R-:W-:Y:S01]  /*54f0*/  IADD3 RZ, P1, R9, R6, RZ ;  /* 0x0000000609ff7210 */ /* 0x000fe20007f3e0ff */
[----:B------:R-:W-:-:S04]  /*5500*/  IMAD.MOV.U32 R4, RZ, RZ, R7 ;  /* 0x000000ffff047224 */ /* 0x000fc800078e0007 */
[----:B------:R-:W-:-:S08]  /*5510*/  IMAD.WIDE.U32.X R4, R21, UR5, R4, P1 ;  /* 0x0000000515047c25 */ /* 0x000fd000088e0404 */
.L_x_109:
[--C-:B------:R-:W-:Y:S01]  /*5520*/  SHF.R.U64 R8, R4, UR7, R5.reuse ;  /* 0x0000000704087c19 */ /* 0x100fe20008001205 */
[----:B------:R-:W-:Y:S01]  /*5530*/  ULDC.64 UR4, c[0x0][0x620] ;  /* 0x0001880000047ab9 */ /* 0x000fe20000000a00 */
[----:B------:R-:W-:Y:S01]  /*5540*/  SHF.R.U32.HI R4, RZ, UR7, R5 ;  /* 0x00000007ff047c19 */ /* 0x000fe20008011605 */
[----:B------:R-:W2:Y:S01]  /*5550*/  LDC R24, c[0x0][0x144] ;  /* 0x00005100ff187b82 */ /* 0x000ea20000000800 */
[----:B------:R-:W-:Y:S01]  /*5560*/  IADD3 R7, P1, RZ, -R8, RZ ;  /* 0x80000008ff077210 */ /* 0x000fe20007f3e0ff */
[----:B------:R-:W-:Y:S01]  /*5570*/  ULDC.64 UR8, c[0x0][0x640] ;  /* 0x0001900000087ab9 */ /* 0x000fe20000000a00 */
[----:B0-----:R-:W-:Y:S01]  /*5580*/  I2FP.F32.U32 R9, R15 ;  /* 0x0000000f00097245 */ /* 0x001fe20000201000 */
[----:B------:R-:W-:Y:S02]  /*5590*/  ULDC UR6, c[0x0][0x608] ;  /* 0x0001820000067ab9 */ /* 0x000fe40000000800 */
[----:B------:R-:W-:Y:S01]  /*55a0*/  IMAD.X R4, RZ, RZ, ~R4, P1 ;  /* 0x000000ffff047224 */ /* 0x000fe200008e0e04 */
[----:B------:R-:W-:Y:S01]  /*55b0*/  ISETP.NE.U32.AND P1, PT, RZ, UR8, PT ;  /* 0x00000008ff007c0c */ /* 0x000fe2000bf25070 */
[----:B------:R-:W0:Y:S02]  /*55c0*/  LDC R21, c[0x0][0x148] ;  /* 0x00005200ff157b82 */ /* 0x000e240000000800 */
[----:B------:R-:W-:Y:S01]  /*55d0*/  IMAD R6, R4, UR4, RZ ;  /* 0x0000000404067c24 */ /* 0x000fe2000f8e02ff */
[----:B------:R-:W-:Y:S01]  /*55e0*/  ISETP.NE.AND.EX P1, PT, RZ, UR9, PT, P1 ;  /* 0x00000009ff007c0c */ /* 0x000fe2000bf25310 */
[----:B------:R-:W-:Y:S01]  /*55f0*/  IMAD.WIDE.U32 R4, R7, UR4, R16 ;  /* 0x0000000407047c25 */ /* 0x000fe2000f8e0010 */
[----:B------:R-:W-:-:S03]  /*5600*/  ULDC UR4, c[0x0][0x150] ;  /* 0x0000540000047ab9 */ /* 0x000fc60000000800 */
[----:B------:R-:W-:Y:S02]  /*5610*/  IMAD R7, R7, UR5, R6 ;  /* 0x0000000507077c24 */ /* 0x000fe4000f8e0206 */
[----:B------:R-:W-:Y:S01]  /*5620*/  FMUL R6, R9, UR4 ;  /* 0x0000000409067c20 */ /* 0x000fe20008400000 */
[----:B------:R-:W-:Y:S01]  /*5630*/  ULDC UR4, c[0x0][0x618] ;  /* 0x0001860000047ab9 */ /* 0x000fe20000000800 */
[----:B------:R-:W-:Y:S01]  /*5640*/  ULDC UR5, c[0x0][0x154] ;  /* 0x0000550000057ab9 */ /* 0x000fe20000000800 */
[----:B------:R-:W-:-:S03]  /*5650*/  IMAD.IADD R5, R5, 0x1, R7 ;  /* 0x0000000105057824 */ /* 0x000fc600078e0207 */
[----:B------:R-:W3:Y:S02]  /*5660*/  F2I.U32.TRUNC.NTZ R6, R6 ;  /* 0x0000000600067305 */ /* 0x000ee4000020f000 */
[----:B------:R-:W-:Y:S02]  /*5670*/  SHF.R.U64 R9, R4, UR4, R5 ;  /* 0x0000000404097c19 */ /* 0x000fe40008001205 */
[----:B-1----:R-:W-:-:S05]  /*5680*/  I2FP.F32.U32 R4, R14 ;  /* 0x0000000e00047245 */ /* 0x002fca0000201000 */
[----:B------:R-:W-:Y:S01]  /*5690*/  FMUL R22, R4, UR5 ;  /* 0x0000000504167c20 */ /* 0x000fe20008400000 */
[----:B------:R-:W-:Y:S01]  /*56a0*/  SHF.R.U32.HI R4, RZ, UR4, R5 ;  /* 0x00000004ff047c19 */ /* 0x000fe20008011605 */
[----:B------:R-:W-:-:S03]  /*56b0*/  ULDC UR4, c[0x0][0x658] ;  /* 0x0001960000047ab9 */ /* 0x000fc60000000800 */
[--C-:B------:R-:W-:Y:S01]  /*56c0*/  SHF.R.U64 R20, R9, UR6, R4.reuse ;  /* 0x0000000609147c19 */ /* 0x100fe20008001204 */
[----:B------:R-:W1:Y:S01]  /*56d0*/  F2I.U32.TRUNC.NTZ R22, R22 ;  /* 0x0000001600167305 */ /* 0x000e62000020f000 */
[----:B------:R-:W-:Y:S01]  /*56e0*/  SHF.R.U32.HI R5, RZ, UR6, R4 ;  /* 0x00000006ff057c19 */ /* 0x000fe20008011604 */
[----:B---3--:R-:W-:-:S03]  /*56f0*/  IMAD.MOV R6, RZ, RZ, -R6 ;  /* 0x000000ffff067224 */ /* 0x008fc600078e0a06 */
[----:B------:R-:W-:Y:S01]  /*5700*/  SHF.R.U64 R18, R20, UR4, R5 ;  /* 0x0000000414127c19 */ /* 0x000fe20008001205 */
[----:B--2---:R-:W-:Y:S01]  /*5710*/  IMAD R15, R24, R6, R15 ;  /* 0x00000006180f7224 */ /* 0x004fe200078e020f */
[----:B------:R-:W-:-:S03]  /*5720*/  SHF.R.U32.HI R23, RZ, UR4, R5 ;  /* 0x00000004ff177c19 */ /* 0x000fc60008011605 */
[----:B------:R-:W-:Y:S02]  /*5730*/  IMAD.MOV.U32 R4, RZ, RZ, R18 ;  /* 0x000000ffff047224 */ /* 0x000fe400078e0012 */
[----:B------:R-:W-:Y:S01]  /*5740*/  IMAD.MOV.U32 R5, RZ, RZ, R23 ;  /* 0x000000ffff057224 */ /* 0x000fe200078e0017 */
[----:B-1----:R-:W-:Y:S06]  /*5750*/  @!P1 BRA `(.L_x_110) ;  /* 0x0000000000289947 */ /* 0x002fec0003800000 */
[----:B------:R-:W-:Y:S02]  /*5760*/  ULDC UR4, c[0x0][0x64c] ;  /* 0x0001930000047ab9 */ /* 0x000fe40000000800 */
[----:B------:R-:W-:-:S05]  /*5770*/  IADD3 R5, P1, R18, UR4, RZ ;  /* 0x0000000412057c10 */ /* 0x000fca000ff3e0ff */
[----:B------:R-:W-:-:S04]  /*5780*/  IMAD.X R23, RZ, RZ, R23, P1 ;  /* 0x000000ffff177224 */ /* 0x000fc800008e0617 */
[----:B------:R-:W-:-:S04]  /*5790*/  IMAD.WIDE.U32 R6, R23, UR8, RZ ;  /* 0x0000000817067c25 */ /* 0x000fc8000f8e00ff */
[----:B------:R-:W-:-:S04]  /*57a0*/  IMAD.WIDE.U32 R6, P1, R5, UR9, R6 ;  /* 0x0000000905067c25 */ /* 0x000fc8000f820006 */
[----:B------:R-:W-:-:S04]  /*57b0*/  IMAD.WIDE.U32 R4, R5, UR8, RZ ;  /* 0x0000000805047c25 */ /* 0x000fc8000f8e00ff */
[----:B------:R-:W-:Y:S01]  /*57c0*/  IMAD.MOV.U32 R4, RZ, RZ, R7 ;  /* 0x000000ffff047224 */ /* 0x000fe200078e0007 */
[----:B------:R-:W-:Y:S01]  /*57d0*/  IADD3 RZ, P3, R5, R6, RZ ;  /* 0x0000000605ff7210 */ /* 0x000fe20007f7e0ff */
[----:B------:R-:W-:-:S04]  /*57e0*/  IMAD.X R5, RZ, RZ, RZ, P1 ;  /* 0x000000ffff057224 */ /* 0x000fc800008e06ff */
[----:B------:R-:W-:-:S08]  /*57f0*/  IMAD.WIDE.U32.X R4, R23, UR9, R4, P3 ;  /* 0x0000000917047c25 */ /* 0x000fd000098e0404 */
.L_x_110:
[----:B------:R-:W-:Y:S01]  /*5800*/  ISETP.NE.AND P1, PT, R2, 0x1, PT ;  /* 0x000000010200780c */ /* 0x000fe20003f25270 */
[----:B------:R-:W-:Y:S01]  /*5810*/  ULDC UR4, c[0x0][0x648] ;  /* 0x0001920000047ab9 */ /* 0x000fe20000000800 */
[----:B------:R-:W-:Y:S01]  /*5820*/  LOP3.LUT R20, R20, UR17, RZ, 0xc0, !PT ;  /* 0x0000001114147c12 */ /* 0x000fe2000f8ec0ff */
[----:B------:R-:W-:Y:S01]  /*5830*/  IMAD.MOV R22, RZ, RZ, -R22 ;  /* 0x000000ffff167224 */ /* 0x000fe200078e0a16 */
[----:B------:R-:W-:Y:S01]  /*5840*/  SHF.R.U64 R5, R4, UR4, R5 ;  /* 0x0000000404057c19 */ /* 0x000fe20008001205 */
[----:B------:R-:W-:Y:S01]  /*5850*/  ULDC UR4, c[0x0][0x638] ;  /* 0x00018e0000047ab9 */ /* 0x000fe20000000800 */
[----:B------:R-:W-:Y:S01]  /*5860*/  LOP3.LUT R9, R9, UR16, RZ, 0xc0, !PT ;  /* 0x0000001009097c12 */ /* 0x000fe2000f8ec0ff */
[----:B------:R-:W-:Y:S01]  /*5870*/  ULDC UR5, c[0x0][0x610] ;  /* 0x0001840000057ab9 */ /* 0x000fe20000000800 */
[----:B------:R-:W-:Y:S02]  /*5880*/  IMAD.MOV.U32 R4, RZ, RZ, 0x1 ;  /* 0x00000001ff047424 */ /* 0x000fe400078e00ff */
[----:B------:R-:W-:-:S02]  /*5890*/  IMAD.MOV R7, RZ, RZ, -R5 ;  /* 0x000000ffff077224 */ /* 0x000fc400078e0a05 */
[----:B------:R-:W-:Y:S02]  /*58a0*/  IMAD R20, R5, UR18, R20 ;  /* 0x0000001205147c24 */ /* 0x000fe4000f8e0214 */
[----:B0-----:R-:W-:Y:S02]  /*58b0*/  @P1 IMAD R15, R21, R22, R14 ;  /* 0x00000016150f1224 */ /* 0x001fe400078e020e */
[----:B------:R-:W-:Y:S01]  /*58c0*/  IMAD R18, R7, UR4, R18 ;  /* 0x0000000407127c24 */ /* 0x000fe2000f8e0212 */
[----:B------:R-:W-:Y:S01]  /*58d0*/  ULDC UR4, c[0x0][0x600] ;  /* 0x0001800000047ab9 */ /* 0x000fe20000000800 */
[----:B------:R-:W-:Y:S02]  /*58e0*/  IMAD R15, R20, UR5, R15 ;  /* 0x00000005140f7c24 */ /* 0x000fe4000f8e020f */
[----:B------:R-:W-:-:S05]  /*58f0*/  IMAD R18, R18, UR4, R9 ;  /* 0x0000000412127c24 */ /* 0x000fca000f8e0209 */
[----:B------:R-:W-:Y:S02]  /*5900*/  SEL R9, R18, R15, !P1 ;  /* 0x0000000f12097207 */ /* 0x000fe40004800000 */
[----:B------:R-:W-:-:S07]  /*5910*/  SEL R7, R15, R18, !P1 ;  /* 0x000000120f077207 */ /* 0x000fce0004800000 */
.L_x_108:
[----:B------:R-:W-:Y:S05]  /*5920*/  BSYNC B1 ;  /* 0x0000000000017941 */ /* 0x000fea0003800000 */
.L_x_107:
[----:B------:R-:W-:-:S13]  /*5930*/  LOP3.LUT P1, RZ, R4, 0xff, RZ, 0xc0, !PT ;  /* 0x000000ff04ff7812 */ /* 0x000fda000782c0ff */
[----:B------:R-:W-:Y:S05]  /*5940*/  @P1 BRA `(.L_x_111) ;  /* 0xfffffff4004c1947 */ /* 0x000fea000383ffff */
[----:B------:R-:W-:Y:S05]  /*5950*/  BSYNC B0 ;  /* 0x0000000000007941 */ /* 0x000fea0003800000 */
.L_x_99:
[----:B------:R-:W-:-:S03]  /*5960*/  UMOV UR4, 0xffffffff ;  /* 0xffffffff00047882 */ /* 0x000fc60000000000 */
[----:B------:R-:W-:Y:S05]  /*5970*/  BRA.DIV UR4, `(.L_x_112) ;  /* 0x0000000e04107947 */ /* 0x000fea000b800000 */
[----:B------:R-:W-:-:S13]  /*5980*/  ELECT P6, URZ, PT ;  /* 0x00000000003f782f */ /* 0x000fda00038c0000 */
.L_x_140:
[----:B------:R-:W-:Y:S04]  /*5990*/  BSSY B0, `(.L_x_113) ;  /* 0x00000a9000007945 */ /* 0x000fe80003800000 */
[----:B------:R-:W-:Y:S05]  /*59a0*/  @!P6 BRA `(.L_x_114) ;  /* 0x00000008009ce947 */ /* 0x000fea0003800000 */
[----:B------:R-:W-:-:S04]  /*59b0*/  LOP3.LUT R19, R19, 0x2, RZ, 0xfc, !PT ;  /* 0x0000000213137812 */ /* 0x000fc800078efcff */
[----:B------:R-:W-:-:S13]  /*59c0*/  ISETP.NE.AND P0, PT, R19, 0x3, PT ;  /* 0x000000031300780c */ /* 0x000fda0003f05270 */
[----:B------:R-:W-:Y:S05]  /*59d0*/  @!P0 BRA `(.L_x_115) ;  /* 0x0000000000048947 */ /* 0x000fea0003800000 */
[----:B------:R-:W-:Y:S01]  /*59e0*/  BPT.TRAP 0x1 ;  /* 0x000000040000795c */ /* 0x000fe20000300000 */
.L_x_115:
[----:B------:R-:W0:Y:S01]  /*59f0*/  S2R R3, SR_CgaCtaId ;  /* 0x0000000000037919 */ /* 0x000e220000008800 */
[----:B------:R-:W-:-:S04]  /*5a00*/  MOV R2, 0x400 ;  /* 0x0000040000027802 */ /* 0x000fc80000000f00 */
[----:B0-----:R-:W-:Y:S02]  /*5a10*/  LEA R3, R3, R2, 0x18 ;  /* 0x0000000203037211 */ /* 0x001fe400078ec0ff */
[----:B------:R-:W-:-:S03]  /*5a20*/  SHF.L.U32 R2, R0, 0x1f, RZ ;  /* 0x0000001f00027819 */ /* 0x000fc600000006ff */
[----:B------:R-:W-:-:S04]  /*5a30*/  VIADD R3, R3, 0x90 ;  /* 0x0000009003037836 */ /* 0x000fc80000000000 */
[C---:B------:R-:W-:Y:S02]  /*5a40*/  IMAD R7, R12.reuse, 0x8, R3 ;  /* 0x000000080c077824 */ /* 0x040fe400078e0203 */
[----:B------:R-:W-:Y:S02]  /*5a50*/  VIADD R12, R12, 0x1 ;  /* 0x000000010c0c7836 */ /* 0x000fe40000000000 */
[----:B------:R-:W0:Y:S03]  /*5a60*/  SYNCS.PHASECHK.TRANS64.TRYWAIT P0, [R7+URZ], R2 ;  /* 0x00000002070075a7 */ /* 0x000e26000800017f */
[----:B------:R-:W-:-:S04]  /*5a70*/  ISETP.NE.AND P1, PT, R12, 0x12, PT ;  /* 0x000000120c00780c */ /* 0x000fc80003f25270 */
[----:B------:R-:W-:Y:S02]  /*5a80*/  SEL R5, RZ, 0x1, P1 ;  /* 0x00000001ff057807 */ /* 0x000fe40000800000 */
[----:B------:R-:W-:Y:S02]  /*5a90*/  SEL R12, R12, RZ, P1 ;  /* 0x000000ff0c0c7207 */ /* 0x000fe40000800000 */
[----:B------:R-:W-:-:S03]  /*5aa0*/  LOP3.LUT R5, R0, R5, RZ, 0x3c, !PT ;  /* 0x0000000500057212 */ /* 0x000fc600078e3cff */
[----:B------:R-:W-:Y:S01]  /*5ab0*/  IMAD R9, R12, 0x8, R3 ;  /* 0x000000080c097824 */ /* 0x000fe200078e0203 */
[----:B------:R-:W-:Y:S01]  /*5ac0*/  SHF.L.U32 R4, R5, 0x1f, RZ ;  /* 0x0000001f05047819 */ /* 0x000fe200000006ff */
[----:B0-----:R-:W-:Y:S06]  /*5ad0*/  @!P0 BRA `(.L_x_116) ;  /* 0x0000000800d88947 */ /* 0x001fec0003800000 */
.L_x_141:
[----:B------:R-:W1:Y:S01]  /*5ae0*/  SYNCS.PHASECHK.TRANS64.TRYWAIT P0, [R9+URZ], R4 ;  /* 0x00000004090075a7 */ /* 0x000e62000800017f */
[----:B------:R-:W-:-:S05]  /*5af0*/  VIADD R0, R12, 0x1 ;  /* 0x000000010c007836 */ /* 0x000fca0000000000 */
[----:B------:R-:W-:-:S04]  /*5b00*/  ISETP.NE.AND P1, PT, R0, 0x12, PT ;  /* 0x000000120000780c */ /* 0x000fc80003f25270 */
[----:B0-----:R-:W-:Y:S02]  /*5b10*/  SEL R2, RZ, 0x1, P1 ;  /* 0x00000001ff027807 */ /* 0x001fe40000800000 */
[----:B------:R-:W-:Y:S02]  /*5b20*/  SEL R0, R0, RZ, P1 ;  /* 0x000000ff00007207 */ /* 0x000fe40000800000 */
[----:B------:R-:W-:-:S03]  /*5b30*/  LOP3.LUT R7, R5, R2, RZ, 0x3c, !PT ;  /* 0x0000000205077212 */ /* 0x000fc600078e3cff */
[----:B------:R-:W-:Y:S01]  /*5b40*/  IMAD R6, R0, 0x8, R3 ;  /* 0x0000000800067824 */ /* 0x000fe200078e0203 */
[----:B------:R-:W-:Y:S01]  /*5b50*/  SHF.L.U32 R5, R7, 0x1f, RZ ;  /* 0x0000001f07057819 */ /* 0x000fe200000006ff */
[----:B-1----:R-:W-:Y:S06]  /*5b60*/  @!P0 BRA `(.L_x_117) ;  /* 0x0000000800c88947 */ /* 0x002fec0003800000 */
.L_x_142:
[----:B------:R-:W1:Y:S01]  /*5b70*/  SYNCS.PHASECHK.TRANS64.TRYWAIT P0, [R6+URZ], R5 ;  /* 0x00000005060075a7 */ /* 0x000e62000800017f */
[----:B------:R-:W-:-:S05]  /*5b80*/  VIADD R0, R0, 0x1 ;  /* 0x0000000100007836 */ /* 0x000fca0000000000 */
[----:B------:R-:W-:-:S04]  /*5b90*/  ISETP.NE.AND P1, PT, R0, 0x12, PT ;  /* 0x000000120000780c */ /* 0x000fc80003f25270 */
[----:B------:R-:W-:Y:S02]  /*5ba0*/  SEL R2, RZ, 0x1, P1 ;  /* 0x00000001ff027807 */ /* 0x000fe40000800000 */
[----:B------:R-:W-:Y:S02]  /*5bb0*/  SEL R0, R0, RZ, P1 ;  /* 0x000000ff00007207 */ /* 0x000fe40000800000 */
[----:B------:R-:W-:-:S03]  /*5bc0*/  LOP3.LUT R7, R7, R2, RZ, 0x3c, !PT ;  /* 0x0000000207077212 */ /* 0x000fc600078e3cff */
[----:B0-----:R-:W-:Y:S01]  /*5bd0*/  IMAD R9, R0, 0x8, R3 ;  /* 0x0000000800097824 */ /* 0x001fe200078e0203 */
[----:B------:R-:W-:Y:S01]  /*5be0*/  SHF.L.U32 R4, R7, 0x1f, RZ ;  /* 0x0000001f07047819 */ /* 0x000fe200000006ff */
[----:B-1----:R-:W-:Y:S06]  /*5bf0*/  @!P0 BRA `(.L_x_118) ;  /* 0x0000000800b88947 */ /* 0x002fec0003800000 */
.L_x_143:
        /* <DEDUP_REMOVED lines=9> */
.L_x_144:
        /* <DEDUP_REMOVED lines=9> */
.L_x_145:
        /* <DEDUP_REMOVED lines=9> */
.L_x_146:
        /* <DEDUP_REMOVED lines=9> */
.L_x_147:
        /* <DEDUP_REMOVED lines=9> */
.L_x_148:
        /* <DEDUP_REMOVED lines=9> */
.L_x_149:
        /* <DEDUP_REMOVED lines=9> */
.L_x_150:
        /* <DEDUP_REMOVED lines=9> */
.L_x_151:
        /* <DEDUP_REMOVED lines=9> */
.L_x_152:
        /* <DEDUP_REMOVED lines=9> */
.L_x_153:
        /* <DEDUP_REMOVED lines=9> */
.L_x_154:
        /* <DEDUP_REMOVED lines=9> */
.L_x_155:
        /* <DEDUP_REMOVED lines=9> */
.L_x_156:
[----:B------:R-:W1:Y:S01]  /*6350*/  SYNCS.PHASECHK.TRANS64.TRYWAIT P0, [R6+URZ], R5 ;  /* 0x00000005060075a7 */ /* 0x000e62000800017f */
[----:B------:R-:W-:-:S05]  /*6360*/  VIADD R0, R0, 0x1 ;  /* 0x0000000100007836 */ /* 0x000fca0000000000 */
[----:B------:R-:W-:-:S04]  /*6370*/  ISETP.NE.AND P1, PT, R0, 0x12, PT ;  /* 0x000000120000780c */ /* 0x000fc80003f25270 */
[----:B------:R-:W-:Y:S02]  /*6380*/  SEL R2, RZ, 0x1, P1 ;  /* 0x00000001ff027807 */ /* 0x000fe40000800000 */
[----:B------:R-:W-:Y:S02]  /*6390*/  SEL R0, R0, RZ, P1 ;  /* 0x000000ff00007207 */ /* 0x000fe40000800000 */
[----:B------:R-:W-:Y:S01]  /*63a0*/  LOP3.LUT R2, R7, R2, RZ, 0x3c, !PT ;  /* 0x0000000207027212 */ /* 0x000fe200078e3cff */
[----:B-1----:R-:W-:Y:S06]  /*63b0*/  @!P0 BRA `(.L_x_132) ;  /* 0x0000000400e08947 */ /* 0x002fec0003800000 */
.L_x_157:
[----:B------:R-:W-:Y:S01]  /*63c0*/  IMAD R3, R0, 0x8, R3 ;  /* 0x0000000800037824 */ /* 0x000fe200078e0203 */
[----:B------:R-:W-:-:S07]  /*63d0*/  SHF.L.U32 R0, R2, 0x1f, RZ ;  /* 0x0000001f02007819 */ /* 0x000fce00000006ff */
.L_x_133:
[----:B--2---:R2:W3:Y:S02]  /*63e0*/  SYNCS.PHASECHK.TRANS64.TRYWAIT P0, [R3+URZ], R0 ;  /* 0x00000000030075a7 */ /* 0x0044e4000800017f */
[----:B---3--:R-:W-:Y:S05]  /*63f0*/  @!P0 NANOSLEEP.SYNCS 0x989680 ;  /* 0x009896800000895d */ /* 0x008fea0003900000 */
[----:B------:R-:W3:Y:S02]  /*6400*/  @!P0 SYNCS.PHASECHK.TRANS64 P0, [R3+URZ], R0 ;  /* 0x00000000030085a7 */ /* 0x000ee4000800007f */
[----:B---3--:R-:W-:Y:S05]  /*6410*/  @!P0 BRA `(.L_x_133) ;  /* 0xfffffffc00f08947 */ /* 0x008fea000383ffff */
.L_x_114:
[----:B------:R-:W-:Y:S05]  /*6420*/  BSYNC B0 ;  /* 0x0000000000007941 */ /* 0x000fea0003800000 */
.L_x_113:
[----:B------:R-:W-:Y:S05]  /*6430*/  EXIT ;  /* 0x000000000000794d */ /* 0x000fea0003800000 */
.L_x_18:
[----:B---3--:R3:W4:Y:S02]  /*6440*/  SYNCS.PHASECHK.TRANS64.TRYWAIT P1, [R3+URZ], R0 ;  /* 0x00000000030075a7 */ /* 0x008724000802017f */
[----:B----4-:R-:W-:Y:S05]  /*6450*/  @!P1 NANOSLEEP.SYNCS 0x989680 ;  /* 0x009896800000995d */ /* 0x010fea0003900000 */
[----:B------:R-:W4:Y:S02]  /*6460*/  @!P1 SYNCS.PHASECHK.TRANS64 P1, [R3+URZ], R0 ;  /* 0x00000000030095a7 */ /* 0x000f24000802007f */
[----:B----4-:R-:W-:Y:S05]  /*6470*/  @!P1 BRA `(.L_x_18) ;  /* 0xfffffffc00f09947 */ /* 0x010fea000383ffff */
[----:B------:R-:W-:Y:S05]  /*6480*/  BRA `(.L_x_17) ;  /* 0xffffffac00dc7947 */ /* 0x000fea000383ffff */
.L_x_23:
[----:B-1----:R-:W-:-:S04]  /*6490*/  IMAD.U32 R4, RZ, RZ, UR4 ;  /* 0x00000004ff047e24 */ /* 0x002fc8000f8e00ff */
[----:B------:R1:W2:Y:S03]  /*64a0*/  SYNCS.PHASECHK.TRANS64.TRYWAIT P1, [R4+URZ], R3 ;  /* 0x00000003040075a7 */ /* 0x0002a6000802017f */
[----:B--2---:R-:W-:Y:S05]  /*64b0*/  @!P1 NANOSLEEP.SYNCS 0x989680 ;  /* 0x009896800000995d */ /* 0x004fea0003900000 */
[----:B------:R-:W2:Y:S02]  /*64c0*/  @!P1 SYNCS.PHASECHK.TRANS64 P1, [R4+URZ], R3 ;  /* 0x00000003040095a7 */ /* 0x000ea4000802007f */
[----:B--2---:R-:W-:Y:S05]  /*64d0*/  @!P1 BRA `(.L_x_23) ;  /* 0xfffffffc00ec9947 */ /* 0x004fea000383ffff */
[----:B------:R-:W-:Y:S05]  /*64e0*/  BRA `(.L_x_22) ;  /* 0xffffffb0007c7947 */ /* 0x000fea000383ffff */
.L_x_100:
[----:B------:R-:W-:Y:S01]  /*64f0*/  BSSY B1, `(.L_x_134) ;  /* 0x0000006000017945 */ /* 0x000fe20003800000 */
[----:B------:R-:W-:-:S07]  /*6500*/  IMAD.MOV.U32 R15, RZ, RZ, -0x1 ;  /* 0xffffffffff0f7424 */ /* 0x000fce00078e00ff */
[----:B------:R-:W-:Y:S05]  /*6510*/  WARPSYNC.COLLECTIVE R15, `(.L_x_135) ;  /* 0x000000000f0c7348 */ /* 0x000fea0003c00000 */
[----:B------:R-:W-:Y:S02]  /*6520*/  ELECT P6, UR62, PT ;  /* 0x00000000003e782f */ /* 0x000fe400038c0000 */
[----:B------:R-:W-:Y:S01]  /*6530*/  MOV R14, UR62 ;  /* 0x0000003e000e7c02 */ /* 0x000fe20008000f00 */
[----:B------:R-:W-:Y:S10]  /*6540*/  ENDCOLLECTIVE ;  /* 0x000000000000791b */ /* 0x000ff40003800000 */
.L_x_135:
[----:B------:R-:W-:Y:S05]  /*6550*/  BSYNC B1 ;  /* 0x0000000000017941 */ /* 0x000fea0003800000 */
.L_x_134:
[----:B------:R-:W-:Y:S05]  /*6560*/  BRA `(.L_x_136) ;  /* 0xffffffe800507947 */ /* 0x000fea000383ffff */
.L_x_103:
[----:B0-----:R0:W1:Y:S02]  /*6570*/  SYNCS.PHASECHK.TRANS64.TRYWAIT P1, [R14+URZ+0x90], R7 ;  /* 0x000090070e0075a7 */ /* 0x001064000802017f */
[----:B-1----:R-:W-:Y:S05]  /*6580*/  @!P1 NANOSLEEP.SYNCS 0x989680 ;  /* 0x009896800000995d */ /* 0x002fea0003900000 */
[----:B------:R-:W1:Y:S02]  /*6590*/  @!P1 SYNCS.PHASECHK.TRANS64 P1, [R14+URZ+0x90], R7 ;  /* 0x000090070e0095a7 */ /* 0x000e64000802007f */
[----:B-1----:R-:W-:Y:S05]  /*65a0*/  @!P1 BRA `(.L_x_103) ;  /* 0xfffffffc00f09947 */ /* 0x002fea000383ffff */
[----:B------:R-:W-:Y:S05]  /*65b0*/  BRA `(.L_x_137) ;  /* 0xffffffe800847947 */ /* 0x000fea000383ffff */
.L_x_112:
[----:B------:R-:W-:Y:S01]  /*65c0*/  BSSY B0, `(.L_x_138) ;  /* 0x0000006000007945 */ /* 0x000fe20003800000 */
[----:B------:R-:W-:-:S07]  /*65d0*/  IMAD.MOV.U32 R15, RZ, RZ, -0x1 ;  /* 0xffffffffff0f7424 */ /* 0x000fce00078e00ff */
[----:B------:R-:W-:Y:S05]  /*65e0*/  WARPSYNC.COLLECTIVE R15, `(.L_x_139) ;  /* 0x000000000f0c7348 */ /* 0x000fea0003c00000 */
[----:B------:R-:W-:Y:S02]  /*65f0*/  ELECT P6, UR62, PT ;  /* 0x00000000003e782f */ /* 0x000fe400038c0000 */
[----:B------:R-:W-:Y:S01]  /*6600*/  MOV R14, UR62 ;  /* 0x0000003e000e7c02 */ /* 0x000fe20008000f00 */
[----:B------:R-:W-:Y:S10]  /*6610*/  ENDCOLLECTIVE ;  /* 0x000000000000791b */ /* 0x000ff40003800000 */
.L_x_139:
[----:B------:R-:W-:Y:S05]  /*6620*/  BSYNC B0 ;  /* 0x0000000000007941 */ /* 0x000fea0003800000 */
.L_x_138:
[----:B------:R-:W-:Y:S05]  /*6630*/  BRA `(.L_x_140) ;  /* 0xfffffff000d47947 */ /* 0x000fea000383ffff */
.L_x_116:
[----:B0-----:R0:W1:Y:S02]  /*6640*/  SYNCS.PHASECHK.TRANS64.TRYWAIT P0, [R7+URZ], R2 ;  /* 0x00000002070075a7 */ /* 0x001064000800017f */
[----:B-1----:R-:W-:Y:S05]  /*6650*/  @!P0 NANOSLEEP.SYNCS 0x989680 ;  /* 0x009896800000895d */ /* 0x002fea0003900000 */
[----:B------:R-:W1:Y:S02]  /*6660*/  @!P0 SYNCS.PHASECHK.TRANS64 P0, [R7+URZ], R2 ;  /* 0x00000002070085a7 */ /* 0x000e64000800007f */
[----:B-1----:R-:W-:Y:S05]  /*6670*/  @!P0 BRA `(.L_x_116) ;  /* 0xfffffffc00f08947 */ /* 0x002fea000383ffff */
[----:B------:R-:W-:Y:S05]  /*6680*/  BRA `(.L_x_141) ;  /* 0xfffffff400147947 */ /* 0x000fea000383ffff */
.L_x_117:
[----:B0-----:R0:W1:Y:S02]  /*6690*/  SYNCS.PHASECHK.TRANS64.TRYWAIT P0, [R9+URZ], R4 ;  /* 0x00000004090075a7 */ /* 0x001064000800017f */
[----:B-1----:R-:W-:Y:S05]  /*66a0*/  @!P0 NANOSLEEP.SYNCS 0x989680 ;  /* 0x009896800000895d */ /* 0x002fea0003900000 */
[----:B------:R-:W1:Y:S02]  /*66b0*/  @!P0 SYNCS.PHASECHK.TRANS64 P0, [R9+URZ], R4 ;  /* 0x00000004090085a7 */ /* 0x000e64000800007f */
[----:B-1----:R-:W-:Y:S05]  /*66c0*/  @!P0 BRA `(.L_x_117) ;  /* 0xfffffffc00f08947 */ /* 0x002fea000383ffff */
[----:B------:R-:W-:Y:S05]  /*66d0*/  BRA `(.L_x_142) ;  /* 0xfffffff400247947 */ /* 0x000fea000383ffff */
.L_x_118:
[----:B0-----:R0:W1:Y:S02]  /*66e0*/  SYNCS.PHASECHK.TRANS64.TRYWAIT P0, [R6+URZ], R5 ;  /* 0x00000005060075a7 */ /* 0x001064000800017f */
[----:B-1----:R-:W-:Y:S05]  /*66f0*/  @!P0 NANOSLEEP.SYNCS 0x989680 ;  /* 0x009896800000895d */ /* 0x002fea0003900000 */
[----:B------:R-:W1:Y:S02]  /*6700*/  @!P0 SYNCS.PHASECHK.TRANS64 P0, [R6+URZ], R5 ;  /* 0x00000005060085a7 */ /* 0x000e64000800007f */
[----:B-1----:R-:W-:Y:S05]  /*6710*/  @!P0 BRA `(.L_x_118) ;  /* 0xfffffffc00f08947 */ /* 0x002fea000383ffff */
[----:B------:R-:W-:Y:S05]  /*6720*/  BRA `(.L_x_143) ;  /* 0xfffffff400347947 */ /* 0x000fea000383ffff */
.L_x_119:
[----:B0-----:R0:W1:Y:S02]  /*6730*/  SYNCS.PHASECHK.TRANS64.TRYWAIT P0, [R9+URZ], R4 ;  /* 0x00000004090075a7 */ /* 0x001064000800017f */
[----:B-1----:R-:W-:Y:S05]  /*6740*/  @!P0 NANOSLEEP.SYNCS 0x989680 ;  /* 0x009896800000895d */ /* 0x002fea0003900000 */
[----:B------:R-:W1:Y:S02]  /*6750*/  @!P0 SYNCS.PHASECHK.TRANS64 P0, [R9+URZ], R4 ;  /* 0x00000004090085a7 */ /* 0x000e64000800007f */
[----:B-1----:R-:W-:Y:S05]  /*6760*/  @!P0 BRA `(.L_x_119) ;  /* 0xfffffffc00f08947 */ /* 0x002fea000383ffff */
[----:B------:R-:W-:Y:S05]  /*6770*/  BRA `(.L_x_144) ;  /* 0xfffffff400447947 */ /* 0x000fea000383ffff */
.L_x_120:
[----:B0-----:R0:W1:Y:S02]  /*6780*/  SYNCS.PHASECHK.TRANS64.TRYWAIT P0, [R6+URZ], R5 ;  /* 0x00000005060075a7 */ /* 0x001064000800017f */
[----:B-1----:R-:W-:Y:S05]  /*6790*/  @!P0 NANOSLEEP.SYNCS 0x989680 ;  /* 0x009896800000895d */ /* 0x002fea0003900000 */
[----:B------:R-:W1:Y:S02]  /*67a0*/  @!P0 SYNCS.PHASECHK.TRANS64 P0, [R6+URZ], R5 ;  /* 0x00000005060085a7 */ /* 0x000e64000800007f */
[----:B-1----:R-:W-:Y:S05]  /*67b0*/  @!P0 BRA `(.L_x_120) ;  /* 0xfffffffc00f08947 */ /* 0x002fea000383ffff */
[----:B------:R-:W-:Y:S05]  /*67c0*/  BRA `(.L_x_145) ;  /* 0xfffffff400547947 */ /* 0x000fea000383ffff */
.L_x_121:
[----:B0-----:R0:W1:Y:S02]  /*67d0*/  SYNCS.PHASECHK.TRANS64.TRYWAIT P0, [R9+URZ], R4 ;  /* 0x00000004090075a7 */ /* 0x001064000800017f */
[----:B-1----:R-:W-:Y:S05]  /*67e0*/  @!P0 NANOSLEEP.SYNCS 0x989680 ;  /* 0x009896800000895d */ /* 0x002fea0003900000 */
[----:B------:R-:W1:Y:S02]  /*67f0*/  @!P0 SYNCS.PHASECHK.TRANS64 P0, [R9+URZ], R4 ;  /* 0x00000004090085a7 */ /* 0x000e64000800007f */
[----:B-1----:R-:W-:Y:S05]  /*6800*/  @!P0 BRA `(.L_x_121) ;  /* 0xfffffffc00f08947 */ /* 0x002fea000383ffff */
[----:B------:R-:W-:Y:S05]  /*6810*/  BRA `(.L_x_146) ;  /* 0xfffffff400647947 */ /* 0x000fea000383ffff */
.L_x_122:
[----:B0-----:R0:W1:Y:S02]  /*6820*/  SYNCS.PHASECHK.TRANS64.TRYWAIT P0, [R6+URZ], R5 ;  /* 0x00000005060075a7 */ /* 0x001064000800017f */
[----:B-1----:R-:W-:Y:S05]  /*6830*/  @!P0 NANOSLEEP.SYNCS 0x989680 ;  /* 0x009896800000895d */ /* 0x002fea0003900000 */
[----:B------:R-:W1:Y:S02]  /*6840*/  @!P0 SYNCS.PHASECHK.TRANS64 P0, [R6+URZ], R5 ;  /* 0x00000005060085a7 */ /* 0x000e64000800007f */
[----:B-1----:R-:W-:Y:S05]  /*6850*/  @!P0 BRA `(.L_x_122) ;  /* 0xfffffffc00f08947 */ /* 0x002fea000383ffff */
[----:B------:R-:W-:Y:S05]  /*6860*/  BRA `(.L_x_147) ;  /* 0xfffffff400747947 */ /* 0x000fea000383ffff */
.L_x_123:
[----:B0-----:R0:W1:Y:S02]  /*6870*/  SYNCS.PHASECHK.TRANS64.TRYWAIT P0, [R9+URZ], R4 ;  /* 0x00000004090075a7 */ /* 0x001064000800017f */
[----:B-1----:R-:W-:Y:S05]  /*6880*/  @!P0 NANOSLEEP.SYNCS 0x989680 ;  /* 0x009896800000895d */ /* 0x002fea0003900000 */
[----:B------:R-:W1:Y:S02]  /*6890*/  @!P0 SYNCS.PHASECHK.TRANS64 P0, [R9+URZ], R4 ;  /* 0x00000004090085a7 */ /* 0x000e64000800007f */
[----:B-1----:R-:W-:Y:S05]  /*68a0*/  @!P0 BRA `(.L_x_123) ;  /* 0xfffffffc00f08947 */ /* 0x002fea000383ffff */
[----:B------:R-:W-:Y:S05]  /*68b0*/  BRA `(.L_x_148) ;  /* 0xfffffff400847947 */ /* 0x000fea000383ffff */
.L_x_124:
[----:B0-----:R0:W1:Y:S02]  /*68c0*/  SYNCS.PHASECHK.TRANS64.TRYWAIT P0, [R6+URZ], R5 ;  /* 0x00000005060075a7 */ /* 0x001064000800017f */
[----:B-1----:R-:W-:Y:S05]  /*68d0*/  @!P0 NANOSLEEP.SYNCS 0x989680 ;  /* 0x009896800000895d */ /* 0x002fea0003900000 */
[----:B------:R-:W1:Y:S02]  /*68e0*/  @!P0 SYNCS.PHASECHK.TRANS64 P0, [R6+URZ], R5 ;  /* 0x00000005060085a7 */ /* 0x000e64000800007f */
[----:B-1----:R-:W-:Y:S05]  /*68f0*/  @!P0 BRA `(.L_x_124) ;  /* 0xfffffffc00f08947 */ /* 0x002fea000383ffff */
[----:B------:R-:W-:Y:S05]  /*6900*/  BRA `(.L_x_149) ;  /* 0xfffffff400947947 */ /* 0x000fea000383ffff */
.L_x_125:
[----:B0-----:R0:W1:Y:S02]  /*6910*/  SYNCS.PHASECHK.TRANS64.TRYWAIT P0, [R9+URZ], R4 ;  /* 0x00000004090075a7 */ /* 0x001064000800017f */
[----:B-1----:R-:W-:Y:S05]  /*6920*/  @!P0 NANOSLEEP.SYNCS 0x989680 ;  /* 0x009896800000895d */ /* 0x002fea0003900000 */
[----:B------:R-:W1:Y:S02]  /*6930*/  @!P0 SYNCS.PHASECHK.TRANS64 P0, [R9+URZ], R4 ;  /* 0x00000004090085a7 */ /* 0x000e64000800007f */
[----:B-1----:R-:W-:Y:S05]  /*6940*/  @!P0 BRA `(.L_x_125) ;  /* 0xfffffffc00f08947 */ /* 0x002fea000383ffff */
[----:B------:R-:W-:Y:S05]  /*6950*/  BRA `(.L_x_150) ;  /* 0xfffffff400a47947 */ /* 0x000fea000383ffff */
.L_x_126:
[----:B0-----:R0:W1:Y:S02]  /*6960*/  SYNCS.PHASECHK.TRANS64.TRYWAIT P0, [R6+URZ], R5 ;  /* 0x00000005060075a7 */ /* 0x001064000800017f */
[----:B-1----:R-:W-:Y:S05]  /*6970*/  @!P0 NANOSLEEP.SYNCS 0x989680 ;  /* 0x009896800000895d */ /* 0x002fea0003900000 */
[----:B------:R-:W1:Y:S02]  /*6980*/  @!P0 SYNCS.PHASECHK.TRANS64 P0, [R6+URZ], R5 ;  /* 0x00000005060085a7 */ /* 0x000e64000800007f */
[----:B-1----:R-:W-:Y:S05]  /*6990*/  @!P0 BRA `(.L_x_126) ;  /* 0xfffffffc00f08947 */ /* 0x002fea000383ffff */
[----:B------:R-:W-:Y:S05]  /*69a0*/  BRA `(.L_x_151) ;  /* 0xfffffff400b47947 */ /* 0x000fea000383ffff */
.L_x_127:
[----:B0-----:R0:W1:Y:S02]  /*69b0*/  SYNCS.PHASECHK.TRANS64.TRYWAIT P0, [R9+URZ], R4 ;  /* 0x00000004090075a7 */ /* 0x001064000800017f */
[----:B-1----:R-:W-:Y:S05]  /*69c0*/  @!P0 NANOSLEEP.SYNCS 0x989680 ;  /* 0x009896800000895d */ /* 0x002fea0003900000 */
[----:B------:R-:W1:Y:S02]  /*69d0*/  @!P0 SYNCS.PHASECHK.TRANS64 P0, [R9+URZ], R4 ;  /* 0x00000004090085a7 */ /* 0x000e64000800007f */
[----:B-1----:R-:W-:Y:S05]  /*69e0*/  @!P0 BRA `(.L_x_127) ;  /* 0xfffffffc00f08947 */ /* 0x002fea000383ffff */
[----:B------:R-:W-:Y:S05]  /*69f0*/  BRA `(.L_x_152) ;  /* 0xfffffff400c47947 */ /* 0x000fea000383ffff */
.L_x_128:
[----:B0-----:R0:W1:Y:S02]  /*6a00*/  SYNCS.PHASECHK.TRANS64.TRYWAIT P0, [R6+URZ], R5 ;  /* 0x00000005060075a7 */ /* 0x001064000800017f */
[----:B-1----:R-:W-:Y:S05]  /*6a10*/  @!P0 NANOSLEEP.SYNCS 0x989680 ;  /* 0x009896800000895d */ /* 0x002fea0003900000 */
[----:B------:R-:W1:Y:S02]  /*6a20*/  @!P0 SYNCS.PHASECHK.TRANS64 P0, [R6+URZ], R5 ;  /* 0x00000005060085a7 */ /* 0x000e64000800007f */
[----:B-1----:R-:W-:Y:S05]  /*6a30*/  @!P0 BRA `(.L_x_128) ;  /* 0xfffffffc00f08947 */ /* 0x002fea000383ffff */
[----:B------:R-:W-:Y:S05]  /*6a40*/  BRA `(.L_x_153) ;  /* 0xfffffff400d47947 */ /* 0x000fea000383ffff */
.L_x_129:
[----:B0-----:R0:W1:Y:S02]  /*6a50*/  SYNCS.PHASECHK.TRANS64.TRYWAIT P0, [R9+URZ], R4 ;  /* 0x00000004090075a7 */ /* 0x001064000800017f */
[----:B-1----:R-:W-:Y:S05]  /*6a60*/  @!P0 NANOSLEEP.SYNCS 0x989680 ;  /* 0x009896800000895d */ /* 0x002fea0003900000 */
[----:B------:R-:W1:Y:S02]  /*6a70*/  @!P0 SYNCS.PHASECHK.TRANS64 P0, [R9+URZ], R4 ;  /* 0x00000004090085a7 */ /* 0x000e64000800007f */
[----:B-1----:R-:W-:Y:S05]  /*6a80*/  @!P0 BRA `(.L_x_129) ;  /* 0xfffffffc00f08947 */ /* 0x002fea000383ffff */
[----:B------:R-:W-:Y:S05]  /*6a90*/  BRA `(.L_x_154) ;  /* 0xfffffff400e47947 */ /* 0x000fea000383ffff */
.L_x_130:
[----:B0-----:R0:W1:Y:S02]  /*6aa0*/  SYNCS.PHASECHK.TRANS64.TRYWAIT P0, [R6+URZ], R5 ;  /* 0x00000005060075a7 */ /* 0x001064000800017f */
[----:B-1----:R-:W-:Y:S05]  /*6ab0*/  @!P0 NANOSLEEP.SYNCS 0x989680 ;  /* 0x009896800000895d */ /* 0x002fea0003900000 */
[----:B------:R-:W1:Y:S02]  /*6ac0*/  @!P0 SYNCS.PHASECHK.TRANS64 P0, [R6+URZ], R5 ;  /* 0x00000005060085a7 */ /* 0x000e64000800007f */
[----:B-1----:R-:W-:Y:S05]  /*6ad0*/  @!P0 BRA `(.L_x_130) ;  /* 0xfffffffc00f08947 */ /* 0x002fea000383ffff */
[----:B------:R-:W-:Y:S05]  /*6ae0*/  BRA `(.L_x_155) ;  /* 0xfffffff400f47947 */ /* 0x000fea000383ffff */
.L_x_131:
[----:B0-----:R0:W1:Y:S02]  /*6af0*/  SYNCS.PHASECHK.TRANS64.TRYWAIT P0, [R9+URZ], R4 ;  /* 0x00000004090075a7 */ /* 0x001064000800017f */
[----:B-1----:R-:W-:Y:S05]  /*6b00*/  @!P0 NANOSLEEP.SYNCS 0x989680 ;  /* 0x009896800000895d */ /* 0x002fea0003900000 */
[----:B------:R-:W1:Y:S02]  /*6b10*/  @!P0 SYNCS.PHASECHK.TRANS64 P0, [R9+URZ], R4 ;  /* 0x00000004090085a7 */ /* 0x000e64000800007f */
[----:B-1----:R-:W-:Y:S05]  /*6b20*/  @!P0 BRA `(.L_x_131) ;  /* 0xfffffffc00f08947 */ /* 0x002fea000383ffff */
[----:B------:R-:W-:Y:S05]  /*6b30*/  BRA `(.L_x_156) ;  /* 0xfffffff800047947 */ /* 0x000fea000383ffff */
.L_x_132:
[----:B-1----:R1:W2:Y:S02]  /*6b40*/  SYNCS.PHASECHK.TRANS64.TRYWAIT P0, [R6+URZ], R5 ;  /* 0x00000005060075a7 */ /* 0x0022a4000800017f */
[----:B--2---:R-:W-:Y:S05]  /*6b50*/  @!P0 NANOSLEEP.SYNCS 0x989680 ;  /* 0x009896800000895d */ /* 0x004fea0003900000 */
[----:B------:R-:W2:Y:S02]  /*6b60*/  @!P0 SYNCS.PHASECHK.TRANS64 P0, [R6+URZ], R5 ;  /* 0x00000005060085a7 */ /* 0x000ea4000800007f */
[----:B--2---:R-:W-:Y:S05]  /*6b70*/  @!P0 BRA `(.L_x_132) ;  /* 0xfffffffc00f08947 */ /* 0x004fea000383ffff */
[----:B------:R-:W-:Y:S05]  /*6b80*/  BRA `(.L_x_157) ;  /* 0xfffffff8000c7947 */ /* 0x000fea000383ffff */
.L_x_158:
[----:B------:R-:W-:-:S00]  /*6b90*/  BRA `(.L_x_158) ;  /* 0xfffffffc00fc7947 */ /* 0x000fc0000383ffff */
[----:B------:R-:W-:-:S00]  /*6ba0*/  NOP ;  /* 0x0000000000007918 */ /* 0x000fc00000000000 */
        /* <DEDUP_REMOVED lines=13> */
.L_x_159:


//--------------------- .nv.global.init           --------------------------
	.section	.nv.global.init,"aw",@progbits
.nv.global.init:
	.type		$str$22,@object
	.size		$str$22,($str$23 - $str$22)
$str$22:
        /*0000*/ 	.byte	0x6b, 0x5f, 0x74, 0x69, 0x6c, 0x65, 0x5f, 0x63, 0x6f, 0x75, 0x6e, 0x74, 0x20, 0x3e, 0x3d, 0x20
        /*0010*/ 	.byte	0x31, 0x00
	.type		$str$23,@object
	.size		$str$23,(__unnamed_1 - $str$23)
$str$23:
        /*0012*/ 	.byte	0x2f, 0x74, 0x6d, 0x70, 0x2f, 0x63, 0x75, 0x74, 0x6c, 0x61, 0x73, 0x73, 0x5f, 0x73, 0x77, 0x65
        /*0022*/ 	.byte	0x65, 0x70, 0x5f, 0x73, 0x72, 0x63, 0x2f, 0x69, 0x6e, 0x63, 0x6c, 0x75, 0x64, 0x65, 0x2f, 0x63
        /*0032*/ 	.byte	0x75, 0x74, 0x6c, 0x61, 0x73, 0x73, 0x2f, 0x67, 0x65, 0x6d, 0x6d, 0x2f, 0x63, 0x6f, 0x6c, 0x6c
        /*0042*/ 	.byte	0x65, 0x63, 0x74, 0x69, 0x76, 0x65, 0x2f, 0x73, 0x6d, 0x39, 0x30, 0x5f, 0x6d, 0x6d, 0x61, 0x5f
        /*0052*/ 	.byte	0x74, 0x6d, 0x61, 0x5f, 0x67, 0x6d, 0x6d, 0x61, 0x5f, 0x73, 0x73, 0x5f, 0x77, 0x61, 0x72, 0x70
        /*0062*/ 	.byte	0x73, 0x70, 0x65, 0x63, 0x69, 0x61, 0x6c, 0x69, 0x7a, 0x65, 0x64, 0x2e, 0x68, 0x70, 0x70, 0x00
	.type		__unnamed_1,@object
	.size		__unnamed_1,(.L_0 - __unnamed_1)
__unnamed_1:
        /*0072*/ 	.byte	0x76, 0x6f, 0x69, 0x64, 0x20, 0x63, 0x75, 0x74, 0x6c, 0x61, 0x73, 0x73, 0x3a, 0x3a, 0x67, 0x65
        /* <DEDUP_REMOVED lines=180> */
        /*0bc2*/ 	.byte	0x79, 0x5d, 0x00
.L_0:


//--------------------- .nv.shared._ZN7cutlass13device_kernelINS_4gemm6kernel13GemmUniversalIN4cute5tupleIJiiiiEEENS1_10collective13CollectiveMmaINS1_34MainloopSm90TmaGmmaWarpSpecializedILi18ENS5_IJNS4_1CILi1EEESB_SB_EEENS1_35KernelTmaWarpSpecializedCooperativeEEENS5_IJNSA_ILi128EEENSA_ILi64EEENSA_ILi32EEEEEENS_10bfloat16_tENS5_IJlSB_lEEESJ_SK_NS4_8TiledMMAINS4_8MMA_AtomIJNS4_4SM904GMMA27MMA_64x64x16_F32BF16BF16_SSILNSO_5MajorE0ELSQ_0ELNSO_7ScaleInE1ELSR_1EEEEEENS4_6LayoutINS5_IJNSA_ILi2EEESB_SB_EEENS5_IJSB_NSA_ILi0EEESX_EEEEENS5_IJNS4_10UnderscoreES10_S10_EEEEENS4_13SM90_TMA_LOADENS4_14ComposedLayoutINS4_7SwizzleILi2ELi4ELi3EEENS4_18smem_ptr_flag_bitsILi16EEENSU_INS5_IJNSA_ILi8EEESH_EEENS5_IJSH_SB_EEEEEEEvNS4_8identityES13_S1D_vS1E_EENS_8epilogue10collective6detail29Sm90TmaWarpSpecializedAdapterINS1H_15DefaultEpilogueISJ_SK_SK_NS1G_6thread17LinearCombinationISJ_Li1EffLNS1L_9ScaleType4KindE0ELNS_15FloatRoundStyleE2ESJ_EENS1_15EpilogueDefaultEEEEEvvEEEEvNT_6ParamsE --------------------------
	.section	.nv.shared._ZN7cutlass13device_kernelINS_4gemm6kernel13GemmUniversalIN4cute5tupleIJiiiiEEENS1_10collective13CollectiveMmaINS1_34MainloopSm90TmaGmmaWarpSpecializedILi18ENS5_IJNS4_1CILi1EEESB_SB_EEENS1_35KernelTmaWarpSpecializedCooperativeEEENS5_IJNSA_ILi128EEENSA_ILi64EEENSA_ILi32EEEEEENS_10bfloat16_tENS5_IJlSB_lEEESJ_SK_NS4_8TiledMMAINS4_8MMA_AtomIJNS4_4SM904GMMA27MMA_64x64x16_F32BF16BF16_SSILNSO_5MajorE0ELSQ_0ELNSO_7ScaleInE1ELSR_1EEEEEENS4_6LayoutINS5_IJNSA_ILi2EEESB_SB_EEENS5_IJSB_NSA_ILi0EEESX_EEEEENS5_IJNS4_10UnderscoreES10_S10_EEEEENS4_13SM90_TMA_LOADENS4_14ComposedLayoutINS4_7SwizzleILi2ELi4ELi3EEENS4_18smem_ptr_flag_bitsILi16EEENSU_INS5_IJNSA_ILi8EEESH_EEENS5_IJSH_SB_EEEEEEEvNS4_8identityES13_S1D_vS1E_EENS_8epilogue10collective6detail29Sm90TmaWarpSpecializedAdapterINS1H_15DefaultEpilogueISJ_SK_SK_NS1G_6thread17LinearCombinationISJ_Li1EffLNS1L_9ScaleType4KindE0ELNS_15FloatRoundStyleE2ESJ_EENS1_15EpilogueDefaultEEEEEvvEEEEvNT_6ParamsE,"aw",@nobits
	.sectionflags	@""
	.align	16
	.zero		1024


//--------------------- .nv.shared.reserved.0     --------------------------
	.section	.nv.shared.reserved.0,"aw",@nobits
	.weak		__nv_reservedSMEM_offset_0_alias
	.size		__nv_reservedSMEM_offset_0_alias, 0, 0
	.other		__nv_reservedSMEM_offset_0_alias,@"STO_CUDA_RESERVED_SHARED STV_DEFAULT"
__nv_reservedSMEM_offset_0_alias:
	.zero		0


//--------------------- .nv.global                --------------------------
	.section	.nv.global,"aw",@nobits
.nv.global:
	.type		_ZN39_INTERNAL_34e6a379_4_k_cu_2cc865d9_94324cute1_E,@object
	.size		_ZN39_INTERNAL_34e6a379_4_k_cu_2cc865d9_94324cute1_E,(_ZN39_INTERNAL_34e6a379_4_k_cu_2cc865d9_94324cuda3std3__45__cpo6cbeginE - _ZN39_INTERNAL_34e6a379_4_k_cu_2cc865d9_94324cute1_E)
_ZN39_INTERNAL_34e6a379_4_k_cu_2cc865d9_94324cute1_E:
	.zero		1
	.type		_ZN39_INTERNAL_34e6a379_4_k_cu_2cc865d9_94324cuda3std3__45__cpo6cbeginE,@object
	.size		_ZN39_INTERNAL_34e6a379_4_k_cu_2cc865d9_94324cuda3std3__45__cpo6cbeginE,(_ZN39_INTERNAL_34e6a379_4_k_cu_2cc865d9_94324cuda3std3__48in_placeE - _ZN39_INTERNAL_34e6a379_4_k_cu_2cc865d9_94324cuda3std3__45__cpo6cbeginE)
_ZN39_INTERNAL_34e6a379_4_k_cu_2cc865d9_94324cuda3std3__45__cpo6cbeginE:
	.zero		1
	.type		_ZN39_INTERNAL_34e6a379_4_k_cu_2cc865d9_94324cuda3std3__48in_placeE,@object
	.size		_ZN39_INTERNAL_34e6a379_4_k_cu_2cc865d9_94324cuda3std3__48in_placeE,(_ZN39_INTERNAL_34e6a379_4_k_cu_2cc865d9_94324cuda3std6ranges3__45__cpo9iter_moveE - _ZN39_INTERNAL_34e6a379_4_k_cu_2cc865d9_94324cuda3std3__48in_placeE)
_ZN39_INTERNAL_34e6a379_4_k_cu_2cc865d9_94324cuda3std3__48in_placeE:
	.zero		1
	.type		_ZN39_INTERNAL_34e6a379_4_k_cu_2cc865d9_94324cuda3std6ranges3__45__cpo9iter_moveE,@object
	.size		_ZN39_INTERNAL_34e6a379_4_k_cu_2cc865d9_94324cuda3std6ranges3__45__cpo9iter_moveE,(_ZN39_INTERNAL_34e6a379_4_k_cu_2cc865d9_94324cuda3std3__45__cpo5beginE - _ZN39_INTERNAL_34e6a379_4_k_cu_2cc865d9_94324cuda3std6ranges3__45__cpo9iter_moveE)
_ZN39_INTERNAL_34e6a379_4_k_cu_2cc865d9_94324cuda3std6ranges3__45__cpo9iter_moveE:
	.zero		1
	.type		_ZN39_INTERNAL_34e6a379_4_k_cu_2cc865d9_94324cuda3std3__45__cpo5beginE,@object
	.size		_ZN39_INTERNAL_34e6a379_4_k_cu_2cc865d9_94324cuda3std3__45__cpo5beginE,(_ZN39_INTERNAL_34e6a379_4_k_cu_2cc865d9_94324cuda3std3__441_GLOBAL__N__34e6a379_4_k_cu_2cc865d9_94326ignoreE - _ZN39_INTERNAL_34e6a379_4_k_cu_2cc865d9_94324cuda3std3__45__cpo5beginE)
_ZN39_INTERNAL_34e6a379_4_k_cu_2cc865d9_94324cuda3std3__45__cpo5beginE:
	.zero		1
	.type		_ZN39_INTERNAL_34e6a379_4_k_cu_2cc865d9_94324cuda3std3__441_GLOBAL__N__34e6a379_4_k_cu_2cc865d9_94326ignoreE,@object
	.size		_ZN39_INTERNAL_34e6a379_4_k_cu_2cc865d9_94324cuda3std3__441_GLOBAL__N__34e6a379_4_k_cu_2cc865d9_94326ignoreE,(_ZN39_INTERNAL_34e6a379_4_k_cu_2cc865d9_94324cute7productE - _ZN39_INTERNAL_34e6a379_4_k_cu_2cc865d9_94324cuda3std3__441_GLOBAL__N__34e6a379_4_k_cu_2cc865d9_94326ignoreE)
_ZN39_INTERNAL_34e6a379_4_k_cu_2cc865d9_94324cuda3std3__441_GLOBAL__N__34e6a379_4_k_cu_2cc865d9_94326ignoreE:
	.zero		1
	.type		_ZN39_INTERNAL_34e6a379_4_k_cu_2cc865d9_94324cute7productE,@object
	.size		_ZN39_INTERNAL_34e6a379_4_k_cu_2cc865d9_94324cute7productE,(_ZN39_INTERNAL_34e6a379_4_k_cu_2cc865d9_94324cuda3std3__45__cpo3endE - _ZN39_INTERNAL_34e6a379_4_k_cu_2cc865d9_94324cute7productE)
_ZN39_INTERNAL_34e6a379_4_k_cu_2cc865d9_94324cute7productE:
	.zero		1
	.type		_ZN39_INTERNAL_34e6a379_4_k_cu_2cc865d9_94324cuda3std3__45__cpo3endE,@object
	.size		_ZN39_INTERNAL_34e6a379_4_k_cu_2cc865d9_94324cuda3std3__45__cpo3endE,(_ZN39_INTERNAL_34e6a379_4_k_cu_2cc865d9_94324cuda3std3__419piecewise_constructE - _ZN39_INTERNAL_34e6a379_4_k_cu_2cc865d9_94324cuda3std3__45__cpo3endE)
_ZN39_INTERNAL_34e6a379_4_k_cu_2cc865d9_94324cuda3std3__45__cpo3endE:
	.zero		1
	.type		_ZN39_INTERNAL_34e6a379_4_k_cu_2cc865d9_94324cuda3std3__419piecewise_constructE,@object
	.size		_ZN39_INTERNAL_34e6a379_4_k_cu_2cc865d9_94324cuda3std3__419piecewise_constructE,(_ZN39_INTERNAL_34e6a379_4_k_cu_2cc865d9_94324cuda3std3__45__cpo4cendE - _ZN39_INTERNAL_34e6a379_4_k_cu_2cc865d9_94324cuda3std3__419piecewise_constructE)
_ZN39_INTERNAL_34e6a379_4_k_cu_2cc865d9_94324cuda3std3__419piecewise_constructE:
	.zero		1
	.type		_ZN39_INTERNAL_34e6a379_4_k_cu_2cc865d9_94324cuda3std3__45__cpo4cendE,@object
	.size		_ZN39_INTERNAL_34e6a379_4_k_cu_2cc865d9_94324cuda3std3__45__cpo4cendE,(_ZN39_INTERNAL_34e6a379_4_k_cu_2cc865d9_94324cuda3std6ranges3__45__cpo4swapE - _ZN39_INTERNAL_34e6a379_4_k_cu_2cc865d9_94324cuda3std3__45__cpo4cendE)
_ZN39_INTERNAL_34e6a379_4_k_cu_2cc865d9_94324cuda3std3__45__cpo4cendE:
	.zero		1
	.type		_ZN39_INTERNAL_34e6a379_4_k_cu_2cc865d9_94324cuda3std6ranges3__45__cpo4swapE,@object
	.size		_ZN39_INTERNAL_34e6a379_4_k_cu_2cc865d9_94324cuda3std6ranges3__45__cpo4swapE,(.L_8 - _ZN39_INTERNAL_34e6a379_4_k_cu_2cc865d9_94324cuda3std6ranges3__45__cpo4swapE)
_ZN39_INTERNAL_34e6a379_4_k_cu_2cc865d9_94324cuda3std6ranges3__45__cpo4swapE:
	.zero		1
.L_8:


//--------------------- .nv.constant0._ZN7cutlass13device_kernelINS_4gemm6kernel13GemmUniversalIN4cute5tupleIJiiiiEEENS1_10collective13CollectiveMmaINS1_34MainloopSm90TmaGmmaWarpSpecializedILi18ENS5_IJNS4_1CILi1EEESB_SB_EEENS1_35KernelTmaWarpSpecializedCooperativeEEENS5_IJNSA_ILi128EEENSA_ILi64EEENSA_ILi32EEEEEENS_10bfloat16_tENS5_IJlSB_lEEESJ_SK_NS4_8TiledMMAINS4_8MMA_AtomIJNS4_4SM904GMMA27MMA_64x64x16_F32BF16BF16_SSILNSO_5MajorE0ELSQ_0ELNSO_7ScaleInE1ELSR_1EEEEEENS4_6LayoutINS5_IJNSA_ILi2EEESB_SB_EEENS5_IJSB_NSA_ILi0EEESX_EEEEENS5_IJNS4_10UnderscoreES10_S10_EEEEENS4_13SM90_TMA_LOADENS4_14ComposedLayoutINS4_7SwizzleILi2ELi4ELi3EEENS4_18smem_ptr_flag_bitsILi16EEENSU_INS5_IJNSA_ILi8EEESH_EEENS5_IJSH_SB_EEEEEEEvNS4_8identityES13_S1D_vS1E_EENS_8epilogue10collective6detail29Sm90TmaWarpSpecializedAdapterINS1H_15DefaultEpilogueISJ_SK_SK_NS1G_6thread17LinearCombinationISJ_Li1EffLNS1L_9ScaleType4KindE0ELNS_15FloatRoundStyleE2ESJ_EENS1_15EpilogueDefaultEEEEEvvEEEEvNT_6ParamsE --------------------------
	.section	.nv.constant0._ZN7cutlass13device_kernelINS_4gemm6kernel13GemmUniversalIN4cute5tupleIJiiiiEEENS1_10collective13CollectiveMmaINS1_34MainloopSm90TmaGmmaWarpSpecializedILi18ENS5_IJNS4_1CILi1EEESB_SB_EEENS1_35KernelTmaWarpSpecializedCooperativeEEENS5_IJNSA_ILi128EEENSA_ILi64EEENSA_ILi32EEEEEENS_10bfloat16_tENS5_IJlSB_lEEESJ_SK_NS4_8TiledMMAINS4_8MMA_AtomIJNS4_4SM904GMMA27MMA_64x64x16_F32BF16BF16_SSILNSO_5MajorE0ELSQ_0ELNSO_7ScaleInE1ELSR_1EEEEEENS4_6LayoutINS5_IJNSA_ILi2EEESB_SB_EEENS5_IJSB_NSA_ILi0EEESX_EEEEENS5_IJNS4_10UnderscoreES10_S10_EEEEENS4_13SM90_TMA_LOADENS4_14ComposedLayoutINS4_7SwizzleILi2ELi4ELi3EEENS4_18smem_ptr_flag_bitsILi16EEENSU_INS5_IJNSA_ILi8EEESH_EEENS5_IJSH_SB_EEEEEEEvNS4_8identityES13_S1D_vS1E_EENS_8epilogue10collective6detail29Sm90TmaWarpSpecializedAdapterINS1H_15DefaultEpilogueISJ_SK_SK_NS1G_6thread17LinearCombinationISJ_Li1EffLNS1L_9ScaleType4KindE0ELNS_15FloatRoundStyleE2ESJ_EENS1_15EpilogueDefaultEEEEEvvEEEEvNT_6ParamsE,"a",@progbits
	.sectionflags	@""
	.align	4
.nv.constant0._ZN7cutlass13device_kernelINS_4gemm6kernel13GemmUniversalIN4cute5tupleIJiiiiEEENS1_10collective13CollectiveMmaINS1_34MainloopSm90TmaGmmaWarpSpecializedILi18ENS5_IJNS4_1CILi1EEESB_SB_EEENS1_35KernelTmaWarpSpecializedCooperativeEEENS5_IJNSA_ILi128EEENSA_ILi64EEENSA_ILi32EEEEEENS_10bfloat16_tENS5_IJlSB_lEEESJ_SK_NS4_8TiledMMAINS4_8MMA_AtomIJNS4_4SM904GMMA27MMA_64x64x16_F32BF16BF16_SSILNSO_5MajorE0ELSQ_0ELNSO_7ScaleInE1ELSR_1EEEEEENS4_6LayoutINS5_IJNSA_ILi2EEESB_SB_EEENS5_IJSB_NSA_ILi0EEESX_EEEEENS5_IJNS4_10UnderscoreES10_S10_EEEEENS4_13SM90_TMA_LOADENS4_14ComposedLayoutINS4_7SwizzleILi2ELi4ELi3EEENS4_18smem_ptr_flag_bitsILi16EEENSU_INS5_IJNSA_ILi8EEESH_EEENS5_IJSH_SB_EEEEEEEvNS4_8identityES13_S1D_vS1E_EENS_8epilogue10collective6detail29Sm90TmaWarpSpecializedAdapterINS1H_15DefaultEpilogueISJ_SK_SK_NS1G_6thread17LinearCombinationISJ_Li1EffLNS1L_9ScaleType4KindE0ELNS_15FloatRoundStyleE2ESJ_EENS1_15EpilogueDefaultEEEEEvvEEEEvNT_6ParamsE:
	.zero		1664


//--------------------- SYMBOLS --------------------------

	.type		.nv.reservedSmem.offset0,@object
	.size		.nv.reservedSmem.offset0,0x4
	.type		__assertfail,@function
